//
// Generated by NVIDIA NVVM Compiler
//
// Compiler Build ID: CL-36424714
// Cuda compilation tools, release 13.0, V13.0.88
// Based on NVVM 20.0.0
//

.version 9.0
.target sm_100
.address_size 64

	// .globl	_Z8ConvolvePhPfPKf
// _ZZ8ConvolvePhPfPKfE1M has been demoted

.visible .entry _Z8ConvolvePhPfPKf(
	.param .u64 .ptr .align 1 _Z8ConvolvePhPfPKf_param_0,
	.param .u64 .ptr .align 1 _Z8ConvolvePhPfPKf_param_1,
	.param .u64 .ptr .align 1 _Z8ConvolvePhPfPKf_param_2
)
{
	.reg .pred 	%p<20>;
	.reg .b16 	%rs<249>;
	.reg .b32 	%r<34>;
	.reg .b32 	%f<124>;
	.reg .b64 	%rd<24>;
	// demoted variable
	.shared .align 1 .b8 _ZZ8ConvolvePhPfPKfE1M[10368];
	ld.param.u64 	%rd8, [_Z8ConvolvePhPfPKf_param_0];
	ld.param.u64 	%rd6, [_Z8ConvolvePhPfPKf_param_1];
	ld.param.u64 	%rd7, [_Z8ConvolvePhPfPKf_param_2];
	cvta.to.global.u64 	%rd1, %rd8;
	mov.u32 	%r1, %ctaid.z;
	mov.u32 	%r2, %tid.x;
	mov.u32 	%r3, %tid.y;
	mov.u32 	%r12, %ctaid.x;
	mov.u32 	%r13, %ntid.x;
	mad.lo.s32 	%r4, %r12, %r13, %r2;
	mov.u32 	%r14, %ctaid.y;
	mov.u32 	%r15, %ntid.y;
	mad.lo.s32 	%r16, %r14, %r15, %r3;
	setp.lt.s32 	%p2, %r4, 1020;
	setp.lt.u32 	%p3, %r16, 1020;
	and.pred  	%p1, %p2, %p3;
	@%p1 bra 	$L__BB0_2;
	mul.wide.s32 	%rd9, %r4, 8192;
	add.s64 	%rd10, %rd1, %rd9;
	mul.wide.u32 	%rd11, %r16, 8;
	add.s64 	%rd12, %rd10, %rd11;
	mov.u32 	%r17, _ZZ8ConvolvePhPfPKfE1M;
	mad.lo.s32 	%r18, %r2, 288, %r17;
	shl.b32 	%r19, %r3, 3;
	add.s32 	%r20, %r18, %r19;
	ld.global.u8 	%rs1, [%rd12];
	st.shared.u8 	[%r20], %rs1;
	ld.global.u8 	%rs2, [%rd12+1];
	st.shared.u8 	[%r20+1], %rs2;
	ld.global.u8 	%rs3, [%rd12+2];
	st.shared.u8 	[%r20+2], %rs3;
	ld.global.u8 	%rs4, [%rd12+3];
	st.shared.u8 	[%r20+3], %rs4;
	ld.global.u8 	%rs5, [%rd12+4];
	st.shared.u8 	[%r20+4], %rs5;
	ld.global.u8 	%rs6, [%rd12+5];
	st.shared.u8 	[%r20+5], %rs6;
	ld.global.u8 	%rs7, [%rd12+6];
	st.shared.u8 	[%r20+6], %rs7;
	ld.global.u8 	%rs8, [%rd12+7];
	st.shared.u8 	[%r20+7], %rs8;
	bra.uni 	$L__BB0_18;
$L__BB0_2:
	mul.wide.s32 	%rd13, %r4, 8192;
	add.s64 	%rd14, %rd1, %rd13;
	mul.wide.u32 	%rd15, %r16, 8;
	add.s64 	%rd16, %rd14, %rd15;
	add.s64 	%rd2, %rd16, 16384;
	mov.u32 	%r21, _ZZ8ConvolvePhPfPKfE1M;
	mad.lo.s32 	%r6, %r2, 288, %r21;
	shl.b32 	%r22, %r3, 3;
	add.s32 	%r23, %r6, %r22;
	add.s32 	%r7, %r23, 576;
	ld.global.u8 	%rs9, [%rd16+16400];
	st.shared.u8 	[%r23+592], %rs9;
	ld.global.u8 	%rs10, [%rd16+16401];
	st.shared.u8 	[%r23+593], %rs10;
	ld.global.u8 	%rs11, [%rd16+16402];
	st.shared.u8 	[%r23+594], %rs11;
	ld.global.u8 	%rs12, [%rd16+16403];
	st.shared.u8 	[%r23+595], %rs12;
	ld.global.u8 	%rs13, [%rd16+16404];
	st.shared.u8 	[%r23+596], %rs13;
	ld.global.u8 	%rs14, [%rd16+16405];
	st.shared.u8 	[%r23+597], %rs14;
	ld.global.u8 	%rs15, [%rd16+16406];
	st.shared.u8 	[%r23+598], %rs15;
	ld.global.u8 	%rs16, [%rd16+16407];
	st.shared.u8 	[%r23+599], %rs16;
	setp.ne.s32 	%p4, %r2, 0;
	add.s32 	%r24, %r21, %r22;
	add.s32 	%r8, %r24, 288;
	@%p4 bra 	$L__BB0_4;
	ld.global.u8 	%rs17, [%rd2+-16368];
	st.shared.u8 	[%r8+-272], %rs17;
	ld.global.u8 	%rs18, [%rd2+-8176];
	st.shared.u8 	[%r8+16], %rs18;
	ld.global.u8 	%rs19, [%rd2+-16367];
	st.shared.u8 	[%r8+-271], %rs19;
	ld.global.u8 	%rs20, [%rd2+-8175];
	st.shared.u8 	[%r8+17], %rs20;
	ld.global.u8 	%rs21, [%rd2+-16366];
	st.shared.u8 	[%r8+-270], %rs21;
	ld.global.u8 	%rs22, [%rd2+-8174];
	st.shared.u8 	[%r8+18], %rs22;
	ld.global.u8 	%rs23, [%rd2+-16365];
	st.shared.u8 	[%r8+-269], %rs23;
	ld.global.u8 	%rs24, [%rd2+-8173];
	st.shared.u8 	[%r8+19], %rs24;
	ld.global.u8 	%rs25, [%rd2+-16364];
	st.shared.u8 	[%r8+-268], %rs25;
	ld.global.u8 	%rs26, [%rd2+-8172];
	st.shared.u8 	[%r8+20], %rs26;
	ld.global.u8 	%rs27, [%rd2+-16363];
	st.shared.u8 	[%r8+-267], %rs27;
	ld.global.u8 	%rs28, [%rd2+-8171];
	st.shared.u8 	[%r8+21], %rs28;
	ld.global.u8 	%rs29, [%rd2+-16362];
	st.shared.u8 	[%r8+-266], %rs29;
	ld.global.u8 	%rs30, [%rd2+-8170];
	st.shared.u8 	[%r8+22], %rs30;
	ld.global.u8 	%rs31, [%rd2+-16361];
	st.shared.u8 	[%r8+-265], %rs31;
	ld.global.u8 	%rs32, [%rd2+-8169];
	st.shared.u8 	[%r8+23], %rs32;
$L__BB0_4:
	setp.ne.s32 	%p5, %r3, 0;
	@%p5 bra 	$L__BB0_6;
	ld.global.u8 	%rs33, [%rd2];
	st.shared.u8 	[%r6+576], %rs33;
	ld.global.u8 	%rs34, [%rd2+8];
	st.shared.u8 	[%r6+584], %rs34;
	ld.global.u8 	%rs35, [%rd2+1];
	st.shared.u8 	[%r6+577], %rs35;
	ld.global.u8 	%rs36, [%rd2+9];
	st.shared.u8 	[%r6+585], %rs36;
	ld.global.u8 	%rs37, [%rd2+2];
	st.shared.u8 	[%r6+578], %rs37;
	ld.global.u8 	%rs38, [%rd2+10];
	st.shared.u8 	[%r6+586], %rs38;
	ld.global.u8 	%rs39, [%rd2+3];
	st.shared.u8 	[%r6+579], %rs39;
	ld.global.u8 	%rs40, [%rd2+11];
	st.shared.u8 	[%r6+587], %rs40;
	ld.global.u8 	%rs41, [%rd2+4];
	st.shared.u8 	[%r6+580], %rs41;
	ld.global.u8 	%rs42, [%rd2+12];
	st.shared.u8 	[%r6+588], %rs42;
	ld.global.u8 	%rs43, [%rd2+5];
	st.shared.u8 	[%r6+581], %rs43;
	ld.global.u8 	%rs44, [%rd2+13];
	st.shared.u8 	[%r6+589], %rs44;
	ld.global.u8 	%rs45, [%rd2+6];
	st.shared.u8 	[%r6+582], %rs45;
	ld.global.u8 	%rs46, [%rd2+14];
	st.shared.u8 	[%r6+590], %rs46;
	ld.global.u8 	%rs47, [%rd2+7];
	st.shared.u8 	[%r6+583], %rs47;
	ld.global.u8 	%rs48, [%rd2+15];
	st.shared.u8 	[%r6+591], %rs48;
$L__BB0_6:
	setp.ne.s32 	%p6, %r2, 31;
	@%p6 bra 	$L__BB0_8;
	ld.global.u8 	%rs49, [%rd2+8208];
	st.shared.u8 	[%r8+9520], %rs49;
	ld.global.u8 	%rs50, [%rd2+16400];
	st.shared.u8 	[%r8+9808], %rs50;
	ld.global.u8 	%rs51, [%rd2+8209];
	st.shared.u8 	[%r8+9521], %rs51;
	ld.global.u8 	%rs52, [%rd2+16401];
	st.shared.u8 	[%r8+9809], %rs52;
	ld.global.u8 	%rs53, [%rd2+8210];
	st.shared.u8 	[%r8+9522], %rs53;
	ld.global.u8 	%rs54, [%rd2+16402];
	st.shared.u8 	[%r8+9810], %rs54;
	ld.global.u8 	%rs55, [%rd2+8211];
	st.shared.u8 	[%r8+9523], %rs55;
	ld.global.u8 	%rs56, [%rd2+16403];
	st.shared.u8 	[%r8+9811], %rs56;
	ld.global.u8 	%rs57, [%rd2+8212];
	st.shared.u8 	[%r8+9524], %rs57;
	ld.global.u8 	%rs58, [%rd2+16404];
	st.shared.u8 	[%r8+9812], %rs58;
	ld.global.u8 	%rs59, [%rd2+8213];
	st.shared.u8 	[%r8+9525], %rs59;
	ld.global.u8 	%rs60, [%rd2+16405];
	st.shared.u8 	[%r8+9813], %rs60;
	ld.global.u8 	%rs61, [%rd2+8214];
	st.shared.u8 	[%r8+9526], %rs61;
	ld.global.u8 	%rs62, [%rd2+16406];
	st.shared.u8 	[%r8+9814], %rs62;
	ld.global.u8 	%rs63, [%rd2+8215];
	st.shared.u8 	[%r8+9527], %rs63;
	ld.global.u8 	%rs64, [%rd2+16407];
	st.shared.u8 	[%r8+9815], %rs64;
$L__BB0_8:
	setp.ne.s32 	%p7, %r3, 31;
	@%p7 bra 	$L__BB0_10;
	ld.global.u8 	%rs65, [%rd2+24];
	st.shared.u8 	[%r6+848], %rs65;
	ld.global.u8 	%rs66, [%rd2+32];
	st.shared.u8 	[%r6+856], %rs66;
	ld.global.u8 	%rs67, [%rd2+25];
	st.shared.u8 	[%r6+849], %rs67;
	ld.global.u8 	%rs68, [%rd2+33];
	st.shared.u8 	[%r6+857], %rs68;
	ld.global.u8 	%rs69, [%rd2+26];
	st.shared.u8 	[%r6+850], %rs69;
	ld.global.u8 	%rs70, [%rd2+34];
	st.shared.u8 	[%r6+858], %rs70;
	ld.global.u8 	%rs71, [%rd2+27];
	st.shared.u8 	[%r6+851], %rs71;
	ld.global.u8 	%rs72, [%rd2+35];
	st.shared.u8 	[%r6+859], %rs72;
	ld.global.u8 	%rs73, [%rd2+28];
	st.shared.u8 	[%r6+852], %rs73;
	ld.global.u8 	%rs74, [%rd2+36];
	st.shared.u8 	[%r6+860], %rs74;
	ld.global.u8 	%rs75, [%rd2+29];
	st.shared.u8 	[%r6+853], %rs75;
	ld.global.u8 	%rs76, [%rd2+37];
	st.shared.u8 	[%r6+861], %rs76;
	ld.global.u8 	%rs77, [%rd2+30];
	st.shared.u8 	[%r6+854], %rs77;
	ld.global.u8 	%rs78, [%rd2+38];
	st.shared.u8 	[%r6+862], %rs78;
	ld.global.u8 	%rs79, [%rd2+31];
	st.shared.u8 	[%r6+855], %rs79;
	ld.global.u8 	%rs80, [%rd2+39];
	st.shared.u8 	[%r6+863], %rs80;
$L__BB0_10:
	or.b32  	%r25, %r2, %r3;
	setp.ne.s32 	%p8, %r25, 0;
	@%p8 bra 	$L__BB0_12;
	ld.global.u8 	%rs81, [%rd2+-16384];
	st.shared.u8 	[%r7+-576], %rs81;
	ld.global.u8 	%rs82, [%rd2+-8192];
	st.shared.u8 	[%r7+-288], %rs82;
	ld.global.u8 	%rs83, [%rd2+-16376];
	st.shared.u8 	[%r7+-568], %rs83;
	ld.global.u8 	%rs84, [%rd2+-8184];
	st.shared.u8 	[%r7+-280], %rs84;
	ld.global.u8 	%rs85, [%rd2+-16383];
	st.shared.u8 	[%r7+-575], %rs85;
	ld.global.u8 	%rs86, [%rd2+-8191];
	st.shared.u8 	[%r7+-287], %rs86;
	ld.global.u8 	%rs87, [%rd2+-16375];
	st.shared.u8 	[%r7+-567], %rs87;
	ld.global.u8 	%rs88, [%rd2+-8183];
	st.shared.u8 	[%r7+-279], %rs88;
	ld.global.u8 	%rs89, [%rd2+-16382];
	st.shared.u8 	[%r7+-574], %rs89;
	ld.global.u8 	%rs90, [%rd2+-8190];
	st.shared.u8 	[%r7+-286], %rs90;
	ld.global.u8 	%rs91, [%rd2+-16374];
	st.shared.u8 	[%r7+-566], %rs91;
	ld.global.u8 	%rs92, [%rd2+-8182];
	st.shared.u8 	[%r7+-278], %rs92;
	ld.global.u8 	%rs93, [%rd2+-16381];
	st.shared.u8 	[%r7+-573], %rs93;
	ld.global.u8 	%rs94, [%rd2+-8189];
	st.shared.u8 	[%r7+-285], %rs94;
	ld.global.u8 	%rs95, [%rd2+-16373];
	st.shared.u8 	[%r7+-565], %rs95;
	ld.global.u8 	%rs96, [%rd2+-8181];
	st.shared.u8 	[%r7+-277], %rs96;
	ld.global.u8 	%rs97, [%rd2+-16380];
	st.shared.u8 	[%r7+-572], %rs97;
	ld.global.u8 	%rs98, [%rd2+-8188];
	st.shared.u8 	[%r7+-284], %rs98;
	ld.global.u8 	%rs99, [%rd2+-16372];
	st.shared.u8 	[%r7+-564], %rs99;
	ld.global.u8 	%rs100, [%rd2+-8180];
	st.shared.u8 	[%r7+-276], %rs100;
	ld.global.u8 	%rs101, [%rd2+-16379];
	st.shared.u8 	[%r7+-571], %rs101;
	ld.global.u8 	%rs102, [%rd2+-8187];
	st.shared.u8 	[%r7+-283], %rs102;
	ld.global.u8 	%rs103, [%rd2+-16371];
	st.shared.u8 	[%r7+-563], %rs103;
	ld.global.u8 	%rs104, [%rd2+-8179];
	st.shared.u8 	[%r7+-275], %rs104;
	ld.global.u8 	%rs105, [%rd2+-16378];
	st.shared.u8 	[%r7+-570], %rs105;
	ld.global.u8 	%rs106, [%rd2+-8186];
	st.shared.u8 	[%r7+-282], %rs106;
	ld.global.u8 	%rs107, [%rd2+-16370];
	st.shared.u8 	[%r7+-562], %rs107;
	ld.global.u8 	%rs108, [%rd2+-8178];
	st.shared.u8 	[%r7+-274], %rs108;
	ld.global.u8 	%rs109, [%rd2+-16377];
	st.shared.u8 	[%r7+-569], %rs109;
	ld.global.u8 	%rs110, [%rd2+-8185];
	st.shared.u8 	[%r7+-281], %rs110;
	ld.global.u8 	%rs111, [%rd2+-16369];
	st.shared.u8 	[%r7+-561], %rs111;
	ld.global.u8 	%rs112, [%rd2+-8177];
	st.shared.u8 	[%r7+-273], %rs112;
$L__BB0_12:
	setp.ne.s32 	%p9, %r3, 31;
	setp.ne.s32 	%p10, %r2, 0;
	or.pred  	%p11, %p10, %p9;
	@%p11 bra 	$L__BB0_14;
	ld.global.u8 	%rs113, [%rd2+-16360];
	st.shared.u8 	[_ZZ8ConvolvePhPfPKfE1M+272], %rs113;
	ld.global.u8 	%rs114, [%rd2+-8168];
	st.shared.u8 	[_ZZ8ConvolvePhPfPKfE1M+560], %rs114;
	ld.global.u8 	%rs115, [%rd2+-16352];
	st.shared.u8 	[_ZZ8ConvolvePhPfPKfE1M+280], %rs115;
	ld.global.u8 	%rs116, [%rd2+-8160];
	st.shared.u8 	[_ZZ8ConvolvePhPfPKfE1M+568], %rs116;
	ld.global.u8 	%rs117, [%rd2+-16359];
	st.shared.u8 	[_ZZ8ConvolvePhPfPKfE1M+273], %rs117;
	ld.global.u8 	%rs118, [%rd2+-8167];
	st.shared.u8 	[_ZZ8ConvolvePhPfPKfE1M+561], %rs118;
	ld.global.u8 	%rs119, [%rd2+-16351];
	st.shared.u8 	[_ZZ8ConvolvePhPfPKfE1M+281], %rs119;
	ld.global.u8 	%rs120, [%rd2+-8159];
	st.shared.u8 	[_ZZ8ConvolvePhPfPKfE1M+569], %rs120;
	ld.global.u8 	%rs121, [%rd2+-16358];
	st.shared.u8 	[_ZZ8ConvolvePhPfPKfE1M+274], %rs121;
	ld.global.u8 	%rs122, [%rd2+-8166];
	st.shared.u8 	[_ZZ8ConvolvePhPfPKfE1M+562], %rs122;
	ld.global.u8 	%rs123, [%rd2+-16350];
	st.shared.u8 	[_ZZ8ConvolvePhPfPKfE1M+282], %rs123;
	ld.global.u8 	%rs124, [%rd2+-8158];
	st.shared.u8 	[_ZZ8ConvolvePhPfPKfE1M+570], %rs124;
	ld.global.u8 	%rs125, [%rd2+-16357];
	st.shared.u8 	[_ZZ8ConvolvePhPfPKfE1M+275], %rs125;
	ld.global.u8 	%rs126, [%rd2+-8165];
	st.shared.u8 	[_ZZ8ConvolvePhPfPKfE1M+563], %rs126;
	ld.global.u8 	%rs127, [%rd2+-16349];
	st.shared.u8 	[_ZZ8ConvolvePhPfPKfE1M+283], %rs127;
	ld.global.u8 	%rs128, [%rd2+-8157];
	st.shared.u8 	[_ZZ8ConvolvePhPfPKfE1M+571], %rs128;
	ld.global.u8 	%rs129, [%rd2+-16356];
	st.shared.u8 	[_ZZ8ConvolvePhPfPKfE1M+276], %rs129;
	ld.global.u8 	%rs130, [%rd2+-8164];
	st.shared.u8 	[_ZZ8ConvolvePhPfPKfE1M+564], %rs130;
	ld.global.u8 	%rs131, [%rd2+-16348];
	st.shared.u8 	[_ZZ8ConvolvePhPfPKfE1M+284], %rs131;
	ld.global.u8 	%rs132, [%rd2+-8156];
	st.shared.u8 	[_ZZ8ConvolvePhPfPKfE1M+572], %rs132;
	ld.global.u8 	%rs133, [%rd2+-16355];
	st.shared.u8 	[_ZZ8ConvolvePhPfPKfE1M+277], %rs133;
	ld.global.u8 	%rs134, [%rd2+-8163];
	st.shared.u8 	[_ZZ8ConvolvePhPfPKfE1M+565], %rs134;
	ld.global.u8 	%rs135, [%rd2+-16347];
	st.shared.u8 	[_ZZ8ConvolvePhPfPKfE1M+285], %rs135;
	ld.global.u8 	%rs136, [%rd2+-8155];
	st.shared.u8 	[_ZZ8ConvolvePhPfPKfE1M+573], %rs136;
	ld.global.u8 	%rs137, [%rd2+-16354];
	st.shared.u8 	[_ZZ8ConvolvePhPfPKfE1M+278], %rs137;
	ld.global.u8 	%rs138, [%rd2+-8162];
	st.shared.u8 	[_ZZ8ConvolvePhPfPKfE1M+566], %rs138;
	ld.global.u8 	%rs139, [%rd2+-16346];
	st.shared.u8 	[_ZZ8ConvolvePhPfPKfE1M+286], %rs139;
	ld.global.u8 	%rs140, [%rd2+-8154];
	st.shared.u8 	[_ZZ8ConvolvePhPfPKfE1M+574], %rs140;
	ld.global.u8 	%rs141, [%rd2+-16353];
	st.shared.u8 	[_ZZ8ConvolvePhPfPKfE1M+279], %rs141;
	ld.global.u8 	%rs142, [%rd2+-8161];
	st.shared.u8 	[_ZZ8ConvolvePhPfPKfE1M+567], %rs142;
	ld.global.u8 	%rs143, [%rd2+-16345];
	st.shared.u8 	[_ZZ8ConvolvePhPfPKfE1M+287], %rs143;
	ld.global.u8 	%rs144, [%rd2+-8153];
	st.shared.u8 	[_ZZ8ConvolvePhPfPKfE1M+575], %rs144;
$L__BB0_14:
	setp.ne.s32 	%p12, %r2, 31;
	setp.ne.s32 	%p13, %r3, 0;
	or.pred  	%p14, %p12, %p13;
	@%p14 bra 	$L__BB0_16;
	ld.global.u8 	%rs145, [%rd2+8192];
	st.shared.u8 	[_ZZ8ConvolvePhPfPKfE1M+9792], %rs145;
	ld.global.u8 	%rs146, [%rd2+16384];
	st.shared.u8 	[_ZZ8ConvolvePhPfPKfE1M+10080], %rs146;
	ld.global.u8 	%rs147, [%rd2+8200];
	st.shared.u8 	[_ZZ8ConvolvePhPfPKfE1M+9800], %rs147;
	ld.global.u8 	%rs148, [%rd2+16392];
	st.shared.u8 	[_ZZ8ConvolvePhPfPKfE1M+10088], %rs148;
	ld.global.u8 	%rs149, [%rd2+8193];
	st.shared.u8 	[_ZZ8ConvolvePhPfPKfE1M+9793], %rs149;
	ld.global.u8 	%rs150, [%rd2+16385];
	st.shared.u8 	[_ZZ8ConvolvePhPfPKfE1M+10081], %rs150;
	ld.global.u8 	%rs151, [%rd2+8201];
	st.shared.u8 	[_ZZ8ConvolvePhPfPKfE1M+9801], %rs151;
	ld.global.u8 	%rs152, [%rd2+16393];
	st.shared.u8 	[_ZZ8ConvolvePhPfPKfE1M+10089], %rs152;
	ld.global.u8 	%rs153, [%rd2+8194];
	st.shared.u8 	[_ZZ8ConvolvePhPfPKfE1M+9794], %rs153;
	ld.global.u8 	%rs154, [%rd2+16386];
	st.shared.u8 	[_ZZ8ConvolvePhPfPKfE1M+10082], %rs154;
	ld.global.u8 	%rs155, [%rd2+8202];
	st.shared.u8 	[_ZZ8ConvolvePhPfPKfE1M+9802], %rs155;
	ld.global.u8 	%rs156, [%rd2+16394];
	st.shared.u8 	[_ZZ8ConvolvePhPfPKfE1M+10090], %rs156;
	ld.global.u8 	%rs157, [%rd2+8195];
	st.shared.u8 	[_ZZ8ConvolvePhPfPKfE1M+9795], %rs157;
	ld.global.u8 	%rs158, [%rd2+16387];
	st.shared.u8 	[_ZZ8ConvolvePhPfPKfE1M+10083], %rs158;
	ld.global.u8 	%rs159, [%rd2+8203];
	st.shared.u8 	[_ZZ8ConvolvePhPfPKfE1M+9803], %rs159;
	ld.global.u8 	%rs160, [%rd2+16395];
	st.shared.u8 	[_ZZ8ConvolvePhPfPKfE1M+10091], %rs160;
	ld.global.u8 	%rs161, [%rd2+8196];
	st.shared.u8 	[_ZZ8ConvolvePhPfPKfE1M+9796], %rs161;
	ld.global.u8 	%rs162, [%rd2+16388];
	st.shared.u8 	[_ZZ8ConvolvePhPfPKfE1M+10084], %rs162;
	ld.global.u8 	%rs163, [%rd2+8204];
	st.shared.u8 	[_ZZ8ConvolvePhPfPKfE1M+9804], %rs163;
	ld.global.u8 	%rs164, [%rd2+16396];
	st.shared.u8 	[_ZZ8ConvolvePhPfPKfE1M+10092], %rs164;
	ld.global.u8 	%rs165, [%rd2+8197];
	st.shared.u8 	[_ZZ8ConvolvePhPfPKfE1M+9797], %rs165;
	ld.global.u8 	%rs166, [%rd2+16389];
	st.shared.u8 	[_ZZ8ConvolvePhPfPKfE1M+10085], %rs166;
	ld.global.u8 	%rs167, [%rd2+8205];
	st.shared.u8 	[_ZZ8ConvolvePhPfPKfE1M+9805], %rs167;
	ld.global.u8 	%rs168, [%rd2+16397];
	st.shared.u8 	[_ZZ8ConvolvePhPfPKfE1M+10093], %rs168;
	ld.global.u8 	%rs169, [%rd2+8198];
	st.shared.u8 	[_ZZ8ConvolvePhPfPKfE1M+9798], %rs169;
	ld.global.u8 	%rs170, [%rd2+16390];
	st.shared.u8 	[_ZZ8ConvolvePhPfPKfE1M+10086], %rs170;
	ld.global.u8 	%rs171, [%rd2+8206];
	st.shared.u8 	[_ZZ8ConvolvePhPfPKfE1M+9806], %rs171;
	ld.global.u8 	%rs172, [%rd2+16398];
	st.shared.u8 	[_ZZ8ConvolvePhPfPKfE1M+10094], %rs172;
	ld.global.u8 	%rs173, [%rd2+8199];
	st.shared.u8 	[_ZZ8ConvolvePhPfPKfE1M+9799], %rs173;
	ld.global.u8 	%rs174, [%rd2+16391];
	st.shared.u8 	[_ZZ8ConvolvePhPfPKfE1M+10087], %rs174;
	ld.global.u8 	%rs175, [%rd2+8207];
	st.shared.u8 	[_ZZ8ConvolvePhPfPKfE1M+9807], %rs175;
	ld.global.u8 	%rs176, [%rd2+16399];
	st.shared.u8 	[_ZZ8ConvolvePhPfPKfE1M+10095], %rs176;
$L__BB0_16:
	setp.ne.s32 	%p15, %r3, 31;
	setp.ne.s32 	%p16, %r2, 31;
	or.pred  	%p17, %p16, %p15;
	@%p17 bra 	$L__BB0_18;
	ld.global.u8 	%rs177, [%rd2+8216];
	st.shared.u8 	[_ZZ8ConvolvePhPfPKfE1M+10064], %rs177;
	ld.global.u8 	%rs178, [%rd2+16408];
	st.shared.u8 	[_ZZ8ConvolvePhPfPKfE1M+10352], %rs178;
	ld.global.u8 	%rs179, [%rd2+8224];
	st.shared.u8 	[_ZZ8ConvolvePhPfPKfE1M+10072], %rs179;
	ld.global.u8 	%rs180, [%rd2+16416];
	st.shared.u8 	[_ZZ8ConvolvePhPfPKfE1M+10360], %rs180;
	ld.global.u8 	%rs181, [%rd2+8217];
	st.shared.u8 	[_ZZ8ConvolvePhPfPKfE1M+10065], %rs181;
	ld.global.u8 	%rs182, [%rd2+16409];
	st.shared.u8 	[_ZZ8ConvolvePhPfPKfE1M+10353], %rs182;
	ld.global.u8 	%rs183, [%rd2+8225];
	st.shared.u8 	[_ZZ8ConvolvePhPfPKfE1M+10073], %rs183;
	ld.global.u8 	%rs184, [%rd2+16417];
	st.shared.u8 	[_ZZ8ConvolvePhPfPKfE1M+10361], %rs184;
	ld.global.u8 	%rs185, [%rd2+8218];
	st.shared.u8 	[_ZZ8ConvolvePhPfPKfE1M+10066], %rs185;
	ld.global.u8 	%rs186, [%rd2+16410];
	st.shared.u8 	[_ZZ8ConvolvePhPfPKfE1M+10354], %rs186;
	ld.global.u8 	%rs187, [%rd2+8226];
	st.shared.u8 	[_ZZ8ConvolvePhPfPKfE1M+10074], %rs187;
	ld.global.u8 	%rs188, [%rd2+16418];
	st.shared.u8 	[_ZZ8ConvolvePhPfPKfE1M+10362], %rs188;
	ld.global.u8 	%rs189, [%rd2+8219];
	st.shared.u8 	[_ZZ8ConvolvePhPfPKfE1M+10067], %rs189;
	ld.global.u8 	%rs190, [%rd2+16411];
	st.shared.u8 	[_ZZ8ConvolvePhPfPKfE1M+10355], %rs190;
	ld.global.u8 	%rs191, [%rd2+8227];
	st.shared.u8 	[_ZZ8ConvolvePhPfPKfE1M+10075], %rs191;
	ld.global.u8 	%rs192, [%rd2+16419];
	st.shared.u8 	[_ZZ8ConvolvePhPfPKfE1M+10363], %rs192;
	ld.global.u8 	%rs193, [%rd2+8220];
	st.shared.u8 	[_ZZ8ConvolvePhPfPKfE1M+10068], %rs193;
	ld.global.u8 	%rs194, [%rd2+16412];
	st.shared.u8 	[_ZZ8ConvolvePhPfPKfE1M+10356], %rs194;
	ld.global.u8 	%rs195, [%rd2+8228];
	st.shared.u8 	[_ZZ8ConvolvePhPfPKfE1M+10076], %rs195;
	ld.global.u8 	%rs196, [%rd2+16420];
	st.shared.u8 	[_ZZ8ConvolvePhPfPKfE1M+10364], %rs196;
	ld.global.u8 	%rs197, [%rd2+8221];
	st.shared.u8 	[_ZZ8ConvolvePhPfPKfE1M+10069], %rs197;
	ld.global.u8 	%rs198, [%rd2+16413];
	st.shared.u8 	[_ZZ8ConvolvePhPfPKfE1M+10357], %rs198;
	ld.global.u8 	%rs199, [%rd2+8229];
	st.shared.u8 	[_ZZ8ConvolvePhPfPKfE1M+10077], %rs199;
	ld.global.u8 	%rs200, [%rd2+16421];
	st.shared.u8 	[_ZZ8ConvolvePhPfPKfE1M+10365], %rs200;
	ld.global.u8 	%rs201, [%rd2+8222];
	st.shared.u8 	[_ZZ8ConvolvePhPfPKfE1M+10070], %rs201;
	ld.global.u8 	%rs202, [%rd2+16414];
	st.shared.u8 	[_ZZ8ConvolvePhPfPKfE1M+10358], %rs202;
	ld.global.u8 	%rs203, [%rd2+8230];
	st.shared.u8 	[_ZZ8ConvolvePhPfPKfE1M+10078], %rs203;
	ld.global.u8 	%rs204, [%rd2+16422];
	st.shared.u8 	[_ZZ8ConvolvePhPfPKfE1M+10366], %rs204;
	ld.global.u8 	%rs205, [%rd2+8223];
	st.shared.u8 	[_ZZ8ConvolvePhPfPKfE1M+10071], %rs205;
	ld.global.u8 	%rs206, [%rd2+16415];
	st.shared.u8 	[_ZZ8ConvolvePhPfPKfE1M+10359], %rs206;
	ld.global.u8 	%rs207, [%rd2+8231];
	st.shared.u8 	[_ZZ8ConvolvePhPfPKfE1M+10079], %rs207;
	ld.global.u8 	%rs208, [%rd2+16423];
	st.shared.u8 	[_ZZ8ConvolvePhPfPKfE1M+10367], %rs208;
$L__BB0_18:
	bar.sync 	0;
	not.pred 	%p18, %p1;
	@%p18 bra 	$L__BB0_22;
	mul.wide.u32 	%rd17, %r1, 800;
	cvta.to.global.u64 	%rd18, %rd7;
	add.s64 	%rd19, %rd17, %rd18;
	add.s64 	%rd23, %rd19, 80;
	shl.b32 	%r27, %r3, 3;
	mad.lo.s32 	%r28, %r2, 288, %r27;
	mov.u32 	%r29, _ZZ8ConvolvePhPfPKfE1M;
	add.s32 	%r9, %r29, %r28;
	mov.f32 	%f123, 0f00000000;
	mov.b32 	%r33, 19;
$L__BB0_20:
	add.s32 	%r30, %r9, %r33;
	ld.global.nc.f32 	%f4, [%rd23+-80];
	ld.shared.u8 	%rs209, [%r30+-19];
	cvt.rn.f32.u16 	%f5, %rs209;
	fma.rn.f32 	%f6, %f4, %f5, %f123;
	ld.global.nc.f32 	%f7, [%rd23+-76];
	ld.shared.u8 	%rs210, [%r30+-18];
	cvt.rn.f32.u16 	%f8, %rs210;
	fma.rn.f32 	%f9, %f7, %f8, %f6;
	ld.global.nc.f32 	%f10, [%rd23+-72];
	ld.shared.u8 	%rs211, [%r30+-17];
	cvt.rn.f32.u16 	%f11, %rs211;
	fma.rn.f32 	%f12, %f10, %f11, %f9;
	ld.global.nc.f32 	%f13, [%rd23+-68];
	ld.shared.u8 	%rs212, [%r30+-16];
	cvt.rn.f32.u16 	%f14, %rs212;
	fma.rn.f32 	%f15, %f13, %f14, %f12;
	ld.global.nc.f32 	%f16, [%rd23+-64];
	ld.shared.u8 	%rs213, [%r30+-15];
	cvt.rn.f32.u16 	%f17, %rs213;
	fma.rn.f32 	%f18, %f16, %f17, %f15;
	ld.global.nc.f32 	%f19, [%rd23+-60];
	ld.shared.u8 	%rs214, [%r30+-14];
	cvt.rn.f32.u16 	%f20, %rs214;
	fma.rn.f32 	%f21, %f19, %f20, %f18;
	ld.global.nc.f32 	%f22, [%rd23+-56];
	ld.shared.u8 	%rs215, [%r30+-13];
	cvt.rn.f32.u16 	%f23, %rs215;
	fma.rn.f32 	%f24, %f22, %f23, %f21;
	ld.global.nc.f32 	%f25, [%rd23+-52];
	ld.shared.u8 	%rs216, [%r30+-12];
	cvt.rn.f32.u16 	%f26, %rs216;
	fma.rn.f32 	%f27, %f25, %f26, %f24;
	ld.global.nc.f32 	%f28, [%rd23+-48];
	ld.shared.u8 	%rs217, [%r30+-11];
	cvt.rn.f32.u16 	%f29, %rs217;
	fma.rn.f32 	%f30, %f28, %f29, %f27;
	ld.global.nc.f32 	%f31, [%rd23+-44];
	ld.shared.u8 	%rs218, [%r30+-10];
	cvt.rn.f32.u16 	%f32, %rs218;
	fma.rn.f32 	%f33, %f31, %f32, %f30;
	ld.global.nc.f32 	%f34, [%rd23+-40];
	ld.shared.u8 	%rs219, [%r30+-9];
	cvt.rn.f32.u16 	%f35, %rs219;
	fma.rn.f32 	%f36, %f34, %f35, %f33;
	ld.global.nc.f32 	%f37, [%rd23+-36];
	ld.shared.u8 	%rs220, [%r30+-8];
	cvt.rn.f32.u16 	%f38, %rs220;
	fma.rn.f32 	%f39, %f37, %f38, %f36;
	ld.global.nc.f32 	%f40, [%rd23+-32];
	ld.shared.u8 	%rs221, [%r30+-7];
	cvt.rn.f32.u16 	%f41, %rs221;
	fma.rn.f32 	%f42, %f40, %f41, %f39;
	ld.global.nc.f32 	%f43, [%rd23+-28];
	ld.shared.u8 	%rs222, [%r30+-6];
	cvt.rn.f32.u16 	%f44, %rs222;
	fma.rn.f32 	%f45, %f43, %f44, %f42;
	ld.global.nc.f32 	%f46, [%rd23+-24];
	ld.shared.u8 	%rs223, [%r30+-5];
	cvt.rn.f32.u16 	%f47, %rs223;
	fma.rn.f32 	%f48, %f46, %f47, %f45;
	ld.global.nc.f32 	%f49, [%rd23+-20];
	ld.shared.u8 	%rs224, [%r30+-4];
	cvt.rn.f32.u16 	%f50, %rs224;
	fma.rn.f32 	%f51, %f49, %f50, %f48;
	ld.global.nc.f32 	%f52, [%rd23+-16];
	ld.shared.u8 	%rs225, [%r30+-3];
	cvt.rn.f32.u16 	%f53, %rs225;
	fma.rn.f32 	%f54, %f52, %f53, %f51;
	ld.global.nc.f32 	%f55, [%rd23+-12];
	ld.shared.u8 	%rs226, [%r30+-2];
	cvt.rn.f32.u16 	%f56, %rs226;
	fma.rn.f32 	%f57, %f55, %f56, %f54;
	ld.global.nc.f32 	%f58, [%rd23+-8];
	ld.shared.u8 	%rs227, [%r30+-1];
	cvt.rn.f32.u16 	%f59, %rs227;
	fma.rn.f32 	%f60, %f58, %f59, %f57;
	ld.global.nc.f32 	%f61, [%rd23+-4];
	ld.shared.u8 	%rs228, [%r30];
	cvt.rn.f32.u16 	%f62, %rs228;
	fma.rn.f32 	%f63, %f61, %f62, %f60;
	ld.global.nc.f32 	%f64, [%rd23];
	ld.shared.u8 	%rs229, [%r30+1];
	cvt.rn.f32.u16 	%f65, %rs229;
	fma.rn.f32 	%f66, %f64, %f65, %f63;
	ld.global.nc.f32 	%f67, [%rd23+4];
	ld.shared.u8 	%rs230, [%r30+2];
	cvt.rn.f32.u16 	%f68, %rs230;
	fma.rn.f32 	%f69, %f67, %f68, %f66;
	ld.global.nc.f32 	%f70, [%rd23+8];
	ld.shared.u8 	%rs231, [%r30+3];
	cvt.rn.f32.u16 	%f71, %rs231;
	fma.rn.f32 	%f72, %f70, %f71, %f69;
	ld.global.nc.f32 	%f73, [%rd23+12];
	ld.shared.u8 	%rs232, [%r30+4];
	cvt.rn.f32.u16 	%f74, %rs232;
	fma.rn.f32 	%f75, %f73, %f74, %f72;
	ld.global.nc.f32 	%f76, [%rd23+16];
	ld.shared.u8 	%rs233, [%r30+5];
	cvt.rn.f32.u16 	%f77, %rs233;
	fma.rn.f32 	%f78, %f76, %f77, %f75;
	ld.global.nc.f32 	%f79, [%rd23+20];
	ld.shared.u8 	%rs234, [%r30+6];
	cvt.rn.f32.u16 	%f80, %rs234;
	fma.rn.f32 	%f81, %f79, %f80, %f78;
	ld.global.nc.f32 	%f82, [%rd23+24];
	ld.shared.u8 	%rs235, [%r30+7];
	cvt.rn.f32.u16 	%f83, %rs235;
	fma.rn.f32 	%f84, %f82, %f83, %f81;
	ld.global.nc.f32 	%f85, [%rd23+28];
	ld.shared.u8 	%rs236, [%r30+8];
	cvt.rn.f32.u16 	%f86, %rs236;
	fma.rn.f32 	%f87, %f85, %f86, %f84;
	ld.global.nc.f32 	%f88, [%rd23+32];
	ld.shared.u8 	%rs237, [%r30+9];
	cvt.rn.f32.u16 	%f89, %rs237;
	fma.rn.f32 	%f90, %f88, %f89, %f87;
	ld.global.nc.f32 	%f91, [%rd23+36];
	ld.shared.u8 	%rs238, [%r30+10];
	cvt.rn.f32.u16 	%f92, %rs238;
	fma.rn.f32 	%f93, %f91, %f92, %f90;
	ld.global.nc.f32 	%f94, [%rd23+40];
	ld.shared.u8 	%rs239, [%r30+11];
	cvt.rn.f32.u16 	%f95, %rs239;
	fma.rn.f32 	%f96, %f94, %f95, %f93;
	ld.global.nc.f32 	%f97, [%rd23+44];
	ld.shared.u8 	%rs240, [%r30+12];
	cvt.rn.f32.u16 	%f98, %rs240;
	fma.rn.f32 	%f99, %f97, %f98, %f96;
	ld.global.nc.f32 	%f100, [%rd23+48];
	ld.shared.u8 	%rs241, [%r30+13];
	cvt.rn.f32.u16 	%f101, %rs241;
	fma.rn.f32 	%f102, %f100, %f101, %f99;
	ld.global.nc.f32 	%f103, [%rd23+52];
	ld.shared.u8 	%rs242, [%r30+14];
	cvt.rn.f32.u16 	%f104, %rs242;
	fma.rn.f32 	%f105, %f103, %f104, %f102;
	ld.global.nc.f32 	%f106, [%rd23+56];
	ld.shared.u8 	%rs243, [%r30+15];
	cvt.rn.f32.u16 	%f107, %rs243;
	fma.rn.f32 	%f108, %f106, %f107, %f105;
	ld.global.nc.f32 	%f109, [%rd23+60];
	ld.shared.u8 	%rs244, [%r30+16];
	cvt.rn.f32.u16 	%f110, %rs244;
	fma.rn.f32 	%f111, %f109, %f110, %f108;
	ld.global.nc.f32 	%f112, [%rd23+64];
	ld.shared.u8 	%rs245, [%r30+17];
	cvt.rn.f32.u16 	%f113, %rs245;
	fma.rn.f32 	%f114, %f112, %f113, %f111;
	ld.global.nc.f32 	%f115, [%rd23+68];
	ld.shared.u8 	%rs246, [%r30+18];
	cvt.rn.f32.u16 	%f116, %rs246;
	fma.rn.f32 	%f117, %f115, %f116, %f114;
	ld.global.nc.f32 	%f118, [%rd23+72];
	ld.shared.u8 	%rs247, [%r30+19];
	cvt.rn.f32.u16 	%f119, %rs247;
	fma.rn.f32 	%f120, %f118, %f119, %f117;
	ld.global.nc.f32 	%f121, [%rd23+76];
	ld.shared.u8 	%rs248, [%r30+20];
	cvt.rn.f32.u16 	%f122, %rs248;
	fma.rn.f32 	%f123, %f121, %f122, %f120;
	add.s64 	%rd23, %rd23, 160;
	add.s32 	%r33, %r33, 288;
	setp.ne.s32 	%p19, %r33, 1459;
	@%p19 bra 	$L__BB0_20;
	mad.lo.s32 	%r31, %r1, 1040400, %r16;
	mad.lo.s32 	%r32, %r4, 1020, %r31;
	cvta.to.global.u64 	%rd20, %rd6;
	mul.wide.s32 	%rd21, %r32, 4;
	add.s64 	%rd22, %rd20, %rd21;
	st.global.f32 	[%rd22], %f123;
$L__BB0_22:
	ret;

}


// ===== COMPILED SASS (sm_100) =====

	.target	sm_100

	.elftype	@"ET_EXEC"


//--------------------- .note.nv.tkinfo           --------------------------
	.section	.note.nv.tkinfo,"",@"SHT_NOTE"
	.sectionflags	@"SHF_NOTE_NV_TKINFO"
	.tkinfo
        /*0018*/ 	.word	0x00000002
        /*0030*/ 	.string	""
        /*0030*/ 	.string	"ptxas"
        /*0030*/ 	.string	"Cuda compilation tools, release 13.0, V13.0.88"
        /*0030*/ 	.string	"Build cuda_13.0.r13.0/compiler.36424714_0"
        /*0030*/ 	.string	"-arch sm_100 -m 64 "



//--------------------- .note.nv.cuinfo           --------------------------
	.section	.note.nv.cuinfo,"",@"SHT_NOTE"
	.sectionflags	@"SHF_NOTE_NV_CUINFO"
        /*0018*/ 	.short	0x0002
        /*001a*/ 	.short	0x0064
        /*001c*/ 	.short	0x0082
	.zero		2


//--------------------- .nv.info                  --------------------------
	.section	.nv.info,"",@"SHT_CUDA_INFO"
	.align	4


	//----- nvinfo : EIATTR_REGCOUNT
	.align		4
        /*0000*/ 	.byte	0x04, 0x2f
        /*0002*/ 	.short	(.L_1 - .L_0)
	.align		4
.L_0:
        /*0004*/ 	.word	index@(_Z8ConvolvePhPfPKf)
        /*0008*/ 	.word	0x00000020


	//----- nvinfo : EIATTR_FRAME_SIZE
	.align		4
.L_1:
        /*000c*/ 	.byte	0x04, 0x11
        /*000e*/ 	.short	(.L_3 - .L_2)
	.align		4
.L_2:
        /*0010*/ 	.word	index@(_Z8ConvolvePhPfPKf)
        /*0014*/ 	.word	0x00000000


	//----- nvinfo : EIATTR_MIN_STACK_SIZE
	.align		4
.L_3:
        /*0018*/ 	.byte	0x04, 0x12
        /*001a*/ 	.short	(.L_5 - .L_4)
	.align		4
.L_4:
        /*001c*/ 	.word	index@(_Z8ConvolvePhPfPKf)
        /*0020*/ 	.word	0x00000000
.L_5:


//--------------------- .nv.compat                --------------------------
	.section	.nv.compat,"",@"SHT_CUDA_COMPAT_INFO"
	.align	4
        /*0000*/ 	.byte	0x02, 0x09, 0x00, 0x00, 0x02, 0x02, 0x01, 0x00, 0x02, 0x05, 0x05, 0x00, 0x03, 0x07, 0x01, 0x01
        /*0010*/ 	.byte	0x02, 0x03, 0x00, 0x00, 0x02, 0x06, 0x01, 0x00, 0x04, 0x0b, 0x08, 0x00, 0x09, 0x00, 0x00, 0x00
        /*0020*/ 	.byte	0x00, 0x00, 0x00, 0x00


//--------------------- .nv.info._Z8ConvolvePhPfPKf --------------------------
	.section	.nv.info._Z8ConvolvePhPfPKf,"",@"SHT_CUDA_INFO"
	.sectionflags	@""
	.align	4


	//----- nvinfo : EIATTR_CUDA_API_VERSION
	.align		4
        /*0000*/ 	.byte	0x04, 0x37
        /*0002*/ 	.short	(.L_7 - .L_6)
.L_6:
        /*0004*/ 	.word	0x00000082


	//----- nvinfo : EIATTR_KPARAM_INFO
	.align		4
.L_7:
        /*0008*/ 	.byte	0x04, 0x17
        /*000a*/ 	.short	(.L_9 - .L_8)
.L_8:
        /*000c*/ 	.word	0x00000000
        /*0010*/ 	.short	0x0002
        /*0012*/ 	.short	0x0010
        /*0014*/ 	.byte	0x00, 0xf5, 0x21, 0x00


	//----- nvinfo : EIATTR_KPARAM_INFO
	.align		4
.L_9:
        /*0018*/ 	.byte	0x04, 0x17
        /*001a*/ 	.short	(.L_11 - .L_10)
.L_10:
        /*001c*/ 	.word	0x00000000
        /*0020*/ 	.short	0x0001
        /*0022*/ 	.short	0x0008
        /*0024*/ 	.byte	0x00, 0xf5, 0x21, 0x00


	//----- nvinfo : EIATTR_KPARAM_INFO
	.align		4
.L_11:
        /*0028*/ 	.byte	0x04, 0x17
        /*002a*/ 	.short	(.L_13 - .L_12)
.L_12:
        /*002c*/ 	.word	0x00000000
        /*0030*/ 	.short	0x0000
        /*0032*/ 	.short	0x0000
        /*0034*/ 	.byte	0x00, 0xf5, 0x21, 0x00


	//----- nvinfo : EIATTR_SPARSE_MMA_MASK
	.align		4
.L_13:
        /*0038*/ 	.byte	0x03, 0x50
        /*003a*/ 	.short	0x0000


	//----- nvinfo : EIATTR_MAXREG_COUNT
	.align		4
        /*003c*/ 	.byte	0x03, 0x1b
        /*003e*/ 	.short	0x00ff


	//----- nvinfo : EIATTR_NUM_BARRIERS
	.align		4
        /*0040*/ 	.byte	0x02, 0x4c
        /*0042*/ 	.byte	0x01
	.zero		1


	//----- nvinfo : EIATTR_MERCURY_ISA_VERSION
	.align		4
        /*0044*/ 	.byte	0x03, 0x5f
        /*0046*/ 	.short	0x0101


	//----- nvinfo : EIATTR_VRC_CTA_INIT_COUNT
	.align		4
        /*0048*/ 	.byte	0x02, 0x4a
	.zero		1
	.zero		1


	//----- nvinfo : EIATTR_EXIT_INSTR_OFFSETS
	.align		4
        /*004c*/ 	.byte	0x04, 0x1c
        /*004e*/ 	.short	(.L_15 - .L_14)


	//   ....[0]....
.L_14:
        /*0050*/ 	.word	0x00001e50


	//   ....[1]....
        /*0054*/ 	.word	0x00002980


	//----- nvinfo : EIATTR_CRS_STACK_SIZE
	.align		4
.L_15:
        /*0058*/ 	.byte	0x04, 0x1e
        /*005a*/ 	.short	(.L_17 - .L_16)
.L_16:
        /*005c*/ 	.word	0x00000000


	//----- nvinfo : EIATTR_CBANK_PARAM_SIZE
	.align		4
.L_17:
        /*0060*/ 	.byte	0x03, 0x19
        /*0062*/ 	.short	0x0018


	//----- nvinfo : EIATTR_PARAM_CBANK
	.align		4
        /*0064*/ 	.byte	0x04, 0x0a
        /*0066*/ 	.short	(.L_19 - .L_18)
	.align		4
.L_18:
        /*0068*/ 	.word	index@(.nv.constant0._Z8ConvolvePhPfPKf)
        /*006c*/ 	.short	0x0380
        /*006e*/ 	.short	0x0018


	//----- nvinfo : EIATTR_SW_WAR
	.align		4
.L_19:
        /*0070*/ 	.byte	0x04, 0x36
        /*0072*/ 	.short	(.L_21 - .L_20)
.L_20:
        /*0074*/ 	.word	0x00000008
.L_21:


//--------------------- .nv.callgraph             --------------------------
	.section	.nv.callgraph,"",@"SHT_CUDA_CALLGRAPH"
	.align	4
	.sectionentsize	8
	.align		4
        /*0000*/ 	.word	0x00000000
	.align		4
        /*0004*/ 	.word	0xffffffff
	.align		4
        /*0008*/ 	.word	0x00000000
	.align		4
        /*000c*/ 	.word	0xfffffffe
	.align		4
        /*0010*/ 	.word	0x00000000
	.align		4
        /*0014*/ 	.word	0xfffffffd
	.align		4
        /*0018*/ 	.word	0x00000000
	.align		4
        /*001c*/ 	.word	0xfffffffc


//--------------------- .text._Z8ConvolvePhPfPKf  --------------------------
	.section	.text._Z8ConvolvePhPfPKf,"ax",@progbits
	.align	128
        .global         _Z8ConvolvePhPfPKf
        .type           _Z8ConvolvePhPfPKf,@function
        .size           _Z8ConvolvePhPfPKf,(.L_x_19 - _Z8ConvolvePhPfPKf)
        .other          _Z8ConvolvePhPfPKf,@"STO_CUDA_ENTRY STV_DEFAULT"
_Z8ConvolvePhPfPKf:
.text._Z8ConvolvePhPfPKf:
[----:B------:R-:W-:Y:S01]  /*0000*/  LDC R1, c[0x0][0x37c] ;  /* 0x0000df00ff017b82 */ /* 0x000fe20000000800 */
[----:B------:R-:W0:Y:S07]  /*0010*/  S2R R2, SR_TID.Y ;  /* 0x0000000000027919 */ /* 0x000e2e0000002200 */
[----:B------:R-:W1:Y:S01]  /*0020*/  LDC R4, c[0x0][0x360] ;  /* 0x0000d800ff047b82 */ /* 0x000e620000000800 */
[----:B------:R-:W2:Y:S01]  /*0030*/  LDCU.64 UR6, c[0x0][0x358] ;  /* 0x00006b00ff0677ac */ /* 0x000ea20008000a00 */
[----:B------:R-:W-:Y:S01]  /*0040*/  BSSY.RECONVERGENT B0, `(.L_x_0) ;  /* 0x00001df000007945 */ /* 0x000fe20003800200 */
[----:B------:R-:W1:Y:S01]  /*0050*/  S2R R3, SR_TID.X ;  /* 0x0000000000037919 */ /* 0x000e620000002100 */
[----:B------:R-:W3:Y:S04]  /*0060*/  S2R R0, SR_CTAID.Z ;  /* 0x0000000000007919 */ /* 0x000ee80000002700 */
[----:B------:R-:W0:Y:S08]  /*0070*/  S2UR UR5, SR_CTAID.Y ;  /* 0x00000000000579c3 */ /* 0x000e300000002600 */
[----:B------:R-:W0:Y:S08]  /*0080*/  LDC R5, c[0x0][0x364] ;  /* 0x0000d900ff057b82 */ /* 0x000e300000000800 */
[----:B------:R-:W1:Y:S01]  /*0090*/  S2UR UR4, SR_CTAID.X ;  /* 0x00000000000479c3 */ /* 0x000e620000002500 */
[----:B0-----:R-:W-:-:S05]  /*00a0*/  IMAD R5, R5, UR5, R2 ;  /* 0x0000000505057c24 */ /* 0x001fca000f8e0202 */
[----:B------:R-:W-:Y:S01]  /*00b0*/  ISETP.GE.U32.AND P5, PT, R5, 0x3fc, PT ;  /* 0x000003fc0500780c */ /* 0x000fe20003fa6070 */
[----:B-1----:R-:W-:-:S05]  /*00c0*/  IMAD R4, R4, UR4, R3 ;  /* 0x0000000404047c24 */ /* 0x002fca000f8e0203 */
[----:B------:R-:W-:-:S13]  /*00d0*/  ISETP.LT.AND P5, PT, R4, 0x3fc, !P5 ;  /* 0x000003fc0400780c */ /* 0x000fda0006fa1270 */
[----:B--23--:R-:W-:Y:S05]  /*00e0*/  @P5 BRA `(.L_x_1) ;  /* 0x0000000000685947 */ /* 0x00cfea0003800000 */
[----:B------:R-:W0:Y:S02]  /*00f0*/  LDC.64 R6, c[0x0][0x380] ;  /* 0x0000e000ff067b82 */ /* 0x000e240000000a00 */
[----:B0-----:R-:W-:-:S04]  /*0100*/  IMAD.WIDE R6, R4, 0x2000, R6 ;  /* 0x0000200004067825 */ /* 0x001fc800078e0206 */
[----:B------:R-:W-:-:S05]  /*0110*/  IMAD.WIDE.U32 R8, R5, 0x8, R6 ;  /* 0x0000000805087825 */ /* 0x000fca00078e0006 */
[----:B------:R-:W2:Y:S04]  /*0120*/  LDG.E.U8 R10, desc[UR6][R8.64] ;  /* 0x00000006080a7981 */ /* 0x000ea8000c1e1100 */
[----:B------:R-:W3:Y:S04]  /*0130*/  LDG.E.U8 R12, desc[UR6][R8.64+0x1] ;  /* 0x00000106080c7981 */ /* 0x000ee8000c1e1100 */
[----:B------:R-:W4:Y:S04]  /*0140*/  LDG.E.U8 R14, desc[UR6][R8.64+0x2] ;  /* 0x00000206080e7981 */ /* 0x000f28000c1e1100 */
[----:B------:R-:W5:Y:S04]  /*0150*/  LDG.E.U8 R16, desc[UR6][R8.64+0x3] ;  /* 0x0000030608107981 */ /* 0x000f68000c1e1100 */
[----:B------:R-:W5:Y:S04]  /*0160*/  LDG.E.U8 R18, desc[UR6][R8.64+0x4] ;  /* 0x0000040608127981 */ /* 0x000f68000c1e1100 */
[----:B------:R-:W5:Y:S04]  /*0170*/  LDG.E.U8 R20, desc[UR6][R8.64+0x5] ;  /* 0x0000050608147981 */ /* 0x000f68000c1e1100 */
[----:B------:R-:W5:Y:S04]  /*0180*/  LDG.E.U8 R22, desc[UR6][R8.64+0x6] ;  /* 0x0000060608167981 */ /* 0x000f68000c1e1100 */
[----:B------:R-:W5:Y:S01]  /*0190*/  LDG.E.U8 R24, desc[UR6][R8.64+0x7] ;  /* 0x0000070608187981 */ /* 0x000f62000c1e1100 */
[----:B------:R-:W0:Y:S01]  /*01a0*/  S2UR UR5, SR_CgaCtaId ;  /* 0x00000000000579c3 */ /* 0x000e220000008800 */
[----:B------:R-:W-:-:S02]  /*01b0*/  UMOV UR4, 0x400 ;  /* 0x0000040000047882 */ /* 0x000fc40000000000 */
[----:B0-----:R-:W-:-:S06]  /*01c0*/  ULEA UR4, UR5, UR4, 0x18 ;  /* 0x0000000405047291 */ /* 0x001fcc000f8ec0ff */
[----:B------:R-:W-:-:S04]  /*01d0*/  IMAD.U32 R6, RZ, RZ, UR4 ;  /* 0x00000004ff067e24 */ /* 0x000fc8000f8e00ff */
[----:B------:R-:W-:-:S05]  /*01e0*/  IMAD R7, R3, 0x120, R6 ;  /* 0x0000012003077824 */ /* 0x000fca00078e0206 */
[----:B------:R-:W-:-:S05]  /*01f0*/  LEA R7, R2, R7, 0x3 ;  /* 0x0000000702077211 */ /* 0x000fca00078e18ff */
[----:B--2---:R0:W-:Y:S04]  /*0200*/  STS.U8 [R7], R10 ;  /* 0x0000000a07007388 */ /* 0x0041e80000000000 */
[----:B---3--:R0:W-:Y:S04]  /*0210*/  STS.U8 [R7+0x1], R12 ;  /* 0x0000010c07007388 */ /* 0x0081e80000000000 */
[----:B----4-:R0:W-:Y:S04]  /*0220*/  STS.U8 [R7+0x2], R14 ;  /* 0x0000020e07007388 */ /* 0x0101e80000000000 */
[----:B-----5:R0:W-:Y:S04]  /*0230*/  STS.U8 [R7+0x3], R16 ;  /* 0x0000031007007388 */ /* 0x0201e80000000000 */
[----:B------:R0:W-:Y:S04]  /*0240*/  STS.U8 [R7+0x4], R18 ;  /* 0x0000041207007388 */ /* 0x0001e80000000000 */
[----:B------:R0:W-:Y:S04]  /*0250*/  STS.U8 [R7+0x5], R20 ;  /* 0x0000051407007388 */ /* 0x0001e80000000000 */
[----:B------:R0:W-:Y:S04]  /*0260*/  STS.U8 [R7+0x6], R22 ;  /* 0x0000061607007388 */ /* 0x0001e80000000000 */
[----:B------:R0:W-:Y:S01]  /*0270*/  STS.U8 [R7+0x7], R24 ;  /* 0x0000071807007388 */ /* 0x0001e20000000000 */
[----:B------:R-:W-:Y:S05]  /*0280*/  BRA `(.L_x_2) ;  /* 0x0000001800e87947 */ /* 0x000fea0003800000 */
.L_x_1:
        /* <DEDUP_REMOVED lines=16> */
[C---:B------:R-:W-:Y:S02]  /*0390*/  LEA R10, R2.reuse, R7, 0x3 ;  /* 0x00000007020a7211 */ /* 0x040fe400078e18ff */
[C---:B------:R-:W-:Y:S02]  /*03a0*/  ISETP.NE.AND P6, PT, R3.reuse, RZ, PT ;  /* 0x000000ff0300720c */ /* 0x040fe40003fc5270 */
[C---:B------:R-:W-:Y:S01]  /*03b0*/  ISETP.NE.AND P0, PT, R3.reuse, 0x1f, PT ;  /* 0x0000001f0300780c */ /* 0x040fe20003f05270 */
[----:B------:R-:W-:Y:S01]  /*03c0*/  BSSY.RECONVERGENT B1, `(.L_x_3) ;  /* 0x0000031000017945 */ /* 0x000fe20003800200 */
[C---:B------:R-:W-:Y:S02]  /*03d0*/  ISETP.NE.AND P4, PT, R2.reuse, 0x1f, PT ;  /* 0x0000001f0200780c */ /* 0x040fe40003f85270 */
[----:B------:R-:W-:Y:S02]  /*03e0*/  ISETP.NE.AND P3, PT, R2, RZ, PT ;  /* 0x000000ff0200720c */ /* 0x000fe40003f65270 */
[----:B------:R-:W-:-:S02]  /*03f0*/  LOP3.LUT P2, RZ, R3, R2, RZ, 0xfc, !PT ;  /* 0x0000000203ff7212 */ /* 0x000fc4000784fcff */
[C---:B------:R-:W-:Y:S01]  /*0400*/  ISETP.NE.OR P1, PT, R3.reuse, RZ, P4 ;  /* 0x000000ff0300720c */ /* 0x040fe20002725670 */
[----:B--2---:R-:W-:Y:S04]  /*0410*/  STS.U8 [R10+0x251], R13 ;  /* 0x0002510d0a007388 */ /* 0x004fe80000000000 */
[----:B---3--:R-:W-:Y:S04]  /*0420*/  STS.U8 [R10+0x252], R15 ;  /* 0x0002520f0a007388 */ /* 0x008fe80000000000 */
[----:B----4-:R-:W-:Y:S04]  /*0430*/  STS.U8 [R10+0x253], R17 ;  /* 0x000253110a007388 */ /* 0x010fe80000000000 */
[----:B-----5:R-:W-:Y:S04]  /*0440*/  STS.U8 [R10+0x254], R19 ;  /* 0x000254130a007388 */ /* 0x020fe80000000000 */
[----:B------:R-:W-:Y:S04]  /*0450*/  STS.U8 [R10+0x255], R21 ;  /* 0x000255150a007388 */ /* 0x000fe80000000000 */
[----:B------:R-:W-:Y:S04]  /*0460*/  STS.U8 [R10+0x256], R23 ;  /* 0x000256170a007388 */ /* 0x000fe80000000000 */
[----:B------:R-:W-:Y:S04]  /*0470*/  STS.U8 [R10+0x257], R25 ;  /* 0x000257190a007388 */ /* 0x000fe80000000000 */
[----:B------:R0:W-:Y:S02]  /*0480*/  STS.U8 [R10+0x250], R11 ;  /* 0x0002500b0a007388 */ /* 0x0001e40000000000 */
[----:B0-----:R-:W-:Y:S01]  /*0490*/  P2R R11, PR, RZ, 0x1 ;  /* 0x00000001ff0b7803 */ /* 0x001fe20000000000 */
[----:B------:R-:W-:Y:S01]  /*04a0*/  IMAD R11, R2, 0x8, R6 ;  /* 0x00000008020b7824 */ /* 0x000fe200078e0206 */
[----:B------:R-:W-:Y:S01]  /*04b0*/  ISETP.NE.OR P0, PT, R3, 0x1f, P3 ;  /* 0x0000001f0300780c */ /* 0x000fe20001f05670 */
[----:B------:R-:W-:-:S12]  /*04c0*/  @P6 BRA `(.L_x_4) ;  /* 0x0000000000806947 */ /* 0x000fd80003800000 */
[----:B------:R-:W2:Y:S04]  /*04d0*/  LDG.E.U8 R12, desc[UR6][R8.64+0x10] ;  /* 0x00001006080c7981 */ /* 0x000ea8000c1e1100 */
[----:B------:R-:W3:Y:S04]  /*04e0*/  LDG.E.U8 R14, desc[UR6][R8.64+0x2010] ;  /* 0x00201006080e7981 */ /* 0x000ee8000c1e1100 */
[----:B------:R-:W4:Y:S04]  /*04f0*/  LDG.E.U8 R16, desc[UR6][R8.64+0x11] ;  /* 0x0000110608107981 */ /* 0x000f28000c1e1100 */
[----:B------:R-:W5:Y:S04]  /*0500*/  LDG.E.U8 R18, desc[UR6][R8.64+0x2011] ;  /* 0x0020110608127981 */ /* 0x000f68000c1e1100 */
        /* <DEDUP_REMOVED lines=11> */
[----:B--2---:R0:W-:Y:S04]  /*05c0*/  STS.U8 [R11+0x10], R12 ;  /* 0x0000100c0b007388 */ /* 0x0041e80000000000 */
[----:B0-----:R-:W2:Y:S04]  /*05d0*/  LDG.E.U8 R12, desc[UR6][R8.64+0x2016] ;  /* 0x00201606080c7981 */ /* 0x001ea8000c1e1100 */
[----:B---3--:R0:W-:Y:S04]  /*05e0*/  STS.U8 [R11+0x130], R14 ;  /* 0x0001300e0b007388 */ /* 0x0081e80000000000 */
[----:B----4-:R0:W-:Y:S04]  /*05f0*/  STS.U8 [R11+0x11], R16 ;  /* 0x000011100b007388 */ /* 0x0101e80000000000 */
[----:B-----5:R0:W-:Y:S04]  /*0600*/  STS.U8 [R11+0x131], R18 ;  /* 0x000131120b007388 */ /* 0x0201e80000000000 */
[----:B------:R0:W-:Y:S04]  /*0610*/  STS.U8 [R11+0x12], R20 ;  /* 0x000012140b007388 */ /* 0x0001e80000000000 */
        /* <DEDUP_REMOVED lines=10> */
[----:B--2---:R0:W-:Y:S02]  /*06c0*/  STS.U8 [R11+0x136], R12 ;  /* 0x0001360c0b007388 */ /* 0x0041e40000000000 */
.L_x_4:
[----:B------:R-:W-:Y:S05]  /*06d0*/  BSYNC.RECONVERGENT B1 ;  /* 0x0000000000017941 */ /* 0x000fea0003800200 */
.L_x_3:
[----:B------:R-:W-:Y:S01]  /*06e0*/  BSSY.RECONVERGENT B1, `(.L_x_5) ;  /* 0x0000023000017945 */ /* 0x000fe20003800200 */
[----:B------:R-:W-:-:S03]  /*06f0*/  ISETP.NE.OR P6, PT, R3, 0x1f, P4 ;  /* 0x0000001f0300780c */ /* 0x000fc600027c5670 */
[----:B------:R-:W-:Y:S10]  /*0700*/  @P3 BRA `(.L_x_6) ;  /* 0x0000000000803947 */ /* 0x000ff40003800000 */
[----:B0-----:R-:W2:Y:S04]  /*0710*/  LDG.E.U8 R12, desc[UR6][R8.64+0x4000] ;  /* 0x00400006080c7981 */ /* 0x001ea8000c1e1100 */
        /* <DEDUP_REMOVED lines=31> */
.L_x_6:
[----:B------:R-:W-:Y:S05]  /*0910*/  BSYNC.RECONVERGENT B1 ;  /* 0x0000000000017941 */ /* 0x000fea0003800200 */
.L_x_5:
[----:B------:R-:W-:Y:S01]  /*0920*/  ISETP.NE.AND P3, PT, R3, 0x1f, PT ;  /* 0x0000001f0300780c */ /* 0x000fe20003f65270 */
[----:B------:R-:W-:-:S12]  /*0930*/  BSSY.RECONVERGENT B1, `(.L_x_7) ;  /* 0x0000022000017945 */ /* 0x000fd80003800200 */
[----:B------:R-:W-:Y:S05]  /*0940*/  @P3 BRA `(.L_x_8) ;  /* 0x0000000000803947 */ /* 0x000fea0003800000 */
[----:B01----:R-:W2:Y:S04]  /*0950*/  LDG.E.U8 R12, desc[UR6][R8.64+0x6010] ;  /* 0x00601006080c7981 */ /* 0x003ea8000c1e1100 */
        /* <DEDUP_REMOVED lines=31> */
.L_x_8:
[----:B------:R-:W-:Y:S05]  /*0b50*/  BSYNC.RECONVERGENT B1 ;  /* 0x0000000000017941 */ /* 0x000fea0003800200 */
.L_x_7:
[----:B------:R-:W-:Y:S04]  /*0b60*/  BSSY.RECONVERGENT B1, `(.L_x_9) ;  /* 0x0000022000017945 */ /* 0x000fe80003800200 */
[----:B------:R-:W-:Y:S05]  /*0b70*/  @P4 BRA `(.L_x_10) ;  /* 0x0000000000804947 */ /* 0x000fea0003800000 */
[----:B01-3--:R-:W2:Y:S04]  /*0b80*/  LDG.E.U8 R12, desc[UR6][R8.64+0x4018] ;  /* 0x00401806080c7981 */ /* 0x00bea8000c1e1100 */
        /* <DEDUP_REMOVED lines=30> */
[----:B------:R2:W-:Y:S02]  /*0d70*/  STS.U8 [R7+0x35f], R23 ;  /* 0x00035f1707007388 */ /* 0x0005e40000000000 */
.L_x_10:
[----:B------:R-:W-:Y:S05]  /*0d80*/  BSYNC.RECONVERGENT B1 ;  /* 0x0000000000017941 */ /* 0x000fea0003800200 */
.L_x_9:
[----:B------:R-:W-:Y:S04]  /*0d90*/  BSSY.RECONVERGENT B1, `(.L_x_11) ;  /* 0x0000042000017945 */ /* 0x000fe80003800200 */
[----:B------:R-:W-:Y:S05]  /*0da0*/  @P2 BRA `(.L_x_12) ;  /* 0x0000000400002947 */ /* 0x000fea0003800000 */
[----:B0123--:R-:W2:Y:S04]  /*0db0*/  LDG.E.U8 R12, desc[UR6][R8.64] ;  /* 0x00000006080c7981 */ /* 0x00fea8000c1e1100 */
        /* <DEDUP_REMOVED lines=16> */
[----:B--2---:R-:W-:Y:S04]  /*0ec0*/  STS.U8 [R10], R12 ;  /* 0x0000000c0a007388 */ /* 0x004fe80000000000 */
[----:B---3--:R0:W-:Y:S04]  /*0ed0*/  STS.U8 [R10+0x120], R7 ;  /* 0x000120070a007388 */ /* 0x0081e80000000000 */
[----:B----4-:R1:W-:Y:S04]  /*0ee0*/  STS.U8 [R10+0x8], R11 ;  /* 0x0000080b0a007388 */ /* 0x0103e80000000000 */
[----:B-----5:R2:W-:Y:S04]  /*0ef0*/  STS.U8 [R10+0x128], R13 ;  /* 0x0001280d0a007388 */ /* 0x0205e80000000000 */
[----:B------:R-:W-:Y:S04]  /*0f00*/  STS.U8 [R10+0x1], R14 ;  /* 0x0000010e0a007388 */ /* 0x000fe80000000000 */
[----:B------:R3:W-:Y:S04]  /*0f10*/  STS.U8 [R10+0x121], R15 ;  /* 0x0001210f0a007388 */ /* 0x0007e80000000000 */
[----:B------:R-:W-:Y:S04]  /*0f20*/  STS.U8 [R10+0x9], R17 ;  /* 0x000009110a007388 */ /* 0x000fe80000000000 */
[----:B------:R-:W-:Y:S04]  /*0f30*/  STS.U8 [R10+0x129], R19 ;  /* 0x000129130a007388 */ /* 0x000fe80000000000 */
[----:B------:R4:W-:Y:S04]  /*0f40*/  STS.U8 [R10+0x2], R16 ;  /* 0x000002100a007388 */ /* 0x0009e80000000000 */
[----:B------:R5:W-:Y:S04]  /*0f50*/  STS.U8 [R10+0x122], R21 ;  /* 0x000122150a007388 */ /* 0x000be80000000000 */
[----:B------:R-:W-:Y:S04]  /*0f60*/  STS.U8 [R10+0xa], R23 ;  /* 0x00000a170a007388 */ /* 0x000fe80000000000 */
[----:B------:R-:W-:Y:S04]  /*0f70*/  STS.U8 [R10+0x12a], R25 ;  /* 0x00012a190a007388 */ /* 0x000fe80000000000 */
[----:B------:R5:W-:Y:S04]  /*0f80*/  STS.U8 [R10+0x3], R18 ;  /* 0x000003120a007388 */ /* 0x000be80000000000 */
[----:B------:R5:W-:Y:S04]  /*0f90*/  STS.U8 [R10+0x123], R27 ;  /* 0x0001231b0a007388 */ /* 0x000be80000000000 */
[----:B------:R5:W-:Y:S04]  /*0fa0*/  STS.U8 [R10+0xb], R29 ;  /* 0x00000b1d0a007388 */ /* 0x000be80000000000 */
[----:B0-----:R-:W5:Y:S04]  /*0fb0*/  LDG.E.U8 R7, desc[UR6][R8.64+0x200b] ;  /* 0x00200b0608077981 */ /* 0x001f68000c1e1100 */
[----:B-1----:R-:W5:Y:S04]  /*0fc0*/  LDG.E.U8 R11, desc[UR6][R8.64+0x2004] ;  /* 0x00200406080b7981 */ /* 0x002f68000c1e1100 */
[----:B--2---:R-:W2:Y:S04]  /*0fd0*/  LDG.E.U8 R13, desc[UR6][R8.64+0xc] ;  /* 0x00000c06080d7981 */ /* 0x004ea8000c1e1100 */
[----:B---3--:R-:W3:Y:S04]  /*0fe0*/  LDG.E.U8 R15, desc[UR6][R8.64+0x200c] ;  /* 0x00200c06080f7981 */ /* 0x008ee8000c1e1100 */
[----:B----4-:R-:W4:Y:S04]  /*0ff0*/  LDG.E.U8 R16, desc[UR6][R8.64+0x5] ;  /* 0x0000050608107981 */ /* 0x010f28000c1e1100 */
[----:B------:R-:W4:Y:S04]  /*1000*/  LDG.E.U8 R17, desc[UR6][R8.64+0x2005] ;  /* 0x0020050608117981 */ /* 0x000f28000c1e1100 */
[----:B------:R-:W4:Y:S04]  /*1010*/  LDG.E.U8 R19, desc[UR6][R8.64+0xd] ;  /* 0x00000d0608137981 */ /* 0x000f28000c1e1100 */
[----:B-----5:R-:W5:Y:S04]  /*1020*/  LDG.E.U8 R21, desc[UR6][R8.64+0x200d] ;  /* 0x00200d0608157981 */ /* 0x020f68000c1e1100 */
[----:B------:R-:W5:Y:S04]  /*1030*/  LDG.E.U8 R18, desc[UR6][R8.64+0x6] ;  /* 0x0000060608127981 */ /* 0x000f68000c1e1100 */
[----:B------:R-:W5:Y:S04]  /*1040*/  LDG.E.U8 R23, desc[UR6][R8.64+0x2006] ;  /* 0x0020060608177981 */ /* 0x000f68000c1e1100 */
[----:B------:R-:W5:Y:S04]  /*1050*/  LDG.E.U8 R25, desc[UR6][R8.64+0xe] ;  /* 0x00000e0608197981 */ /* 0x000f68000c1e1100 */
[----:B------:R-:W5:Y:S04]  /*1060*/  LDG.E.U8 R27, desc[UR6][R8.64+0x200e] ;  /* 0x00200e06081b7981 */ /* 0x000f68000c1e1100 */
[----:B------:R-:W5:Y:S04]  /*1070*/  LDG.E.U8 R29, desc[UR6][R8.64+0x2007] ;  /* 0x00200706081d7981 */ /* 0x000f68000c1e1100 */
[----:B------:R-:W5:Y:S04]  /*1080*/  LDG.E.U8 R12, desc[UR6][R8.64+0xf] ;  /* 0x00000f06080c7981 */ /* 0x000f68000c1e1100 */
[----:B------:R-:W5:Y:S04]  /*1090*/  LDG.E.U8 R14, desc[UR6][R8.64+0x200f] ;  /* 0x00200f06080e7981 */ /* 0x000f68000c1e1100 */
[----:B------:R0:W-:Y:S04]  /*10a0*/  STS.U8 [R10+0x4], R20 ;  /* 0x000004140a007388 */ /* 0x0001e80000000000 */
[----:B------:R0:W-:Y:S04]  /*10b0*/  STS.U8 [R10+0x7], R22 ;  /* 0x000007160a007388 */ /* 0x0001e80000000000 */
[----:B------:R0:W-:Y:S04]  /*10c0*/  STS.U8 [R10+0x12b], R7 ;  /* 0x00012b070a007388 */ /* 0x0001e80000000000 */
[----:B------:R0:W-:Y:S04]  /*10d0*/  STS.U8 [R10+0x124], R11 ;  /* 0x0001240b0a007388 */ /* 0x0001e80000000000 */
[----:B--2---:R0:W-:Y:S04]  /*10e0*/  STS.U8 [R10+0xc], R13 ;  /* 0x00000c0d0a007388 */ /* 0x0041e80000000000 */
[----:B---3--:R0:W-:Y:S04]  /*10f0*/  STS.U8 [R10+0x12c], R15 ;  /* 0x00012c0f0a007388 */ /* 0x0081e80000000000 */
[----:B----4-:R0:W-:Y:S04]  /*1100*/  STS.U8 [R10+0x5], R16 ;  /* 0x000005100a007388 */ /* 0x0101e80000000000 */
[----:B------:R0:W-:Y:S04]  /*1110*/  STS.U8 [R10+0x125], R17 ;  /* 0x000125110a007388 */ /* 0x0001e80000000000 */
[----:B------:R0:W-:Y:S04]  /*1120*/  STS.U8 [R10+0xd], R19 ;  /* 0x00000d130a007388 */ /* 0x0001e80000000000 */
[----:B-----5:R0:W-:Y:S04]  /*1130*/  STS.U8 [R10+0x12d], R21 ;  /* 0x00012d150a007388 */ /* 0x0201e80000000000 */
[----:B------:R0:W-:Y:S04]  /*1140*/  STS.U8 [R10+0x6], R18 ;  /* 0x000006120a007388 */ /* 0x0001e80000000000 */
[----:B------:R0:W-:Y:S04]  /*1150*/  STS.U8 [R10+0x126], R23 ;  /* 0x000126170a007388 */ /* 0x0001e80000000000 */
[----:B------:R0:W-:Y:S04]  /*1160*/  STS.U8 [R10+0xe], R25 ;  /* 0x00000e190a007388 */ /* 0x0001e80000000000 */
[----:B------:R0:W-:Y:S04]  /*1170*/  STS.U8 [R10+0x12e], R27 ;  /* 0x00012e1b0a007388 */ /* 0x0001e80000000000 */
[----:B------:R0:W-:Y:S04]  /*1180*/  STS.U8 [R10+0x127], R29 ;  /* 0x0001271d0a007388 */ /* 0x0001e80000000000 */
[----:B------:R0:W-:Y:S04]  /*1190*/  STS.U8 [R10+0xf], R12 ;  /* 0x00000f0c0a007388 */ /* 0x0001e80000000000 */
[----:B------:R0:W-:Y:S02]  /*11a0*/  STS.U8 [R10+0x12f], R14 ;  /* 0x00012f0e0a007388 */ /* 0x0001e40000000000 */
.L_x_12:
[----:B------:R-:W-:Y:S05]  /*11b0*/  BSYNC.RECONVERGENT B1 ;  /* 0x0000000000017941 */ /* 0x000fea0003800200 */
.L_x_11:
[----:B------:R-:W-:Y:S04]  /*11c0*/  BSSY.RECONVERGENT B1, `(.L_x_13) ;  /* 0x0000042000017945 */ /* 0x000fe80003800200 */
[----:B------:R-:W-:Y:S05]  /*11d0*/  @P1 BRA `(.L_x_14) ;  /* 0x0000000400001947 */ /* 0x000fea0003800000 */
[----:B012---:R-:W2:Y:S04]  /*11e0*/  LDG.E.U8 R7, desc[UR6][R8.64+0x18] ;  /* 0x0000180608077981 */ /* 0x007ea8000c1e1100 */
[----:B---3--:R-:W3:Y:S04]  /*11f0*/  LDG.E.U8 R11, desc[UR6][R8.64+0x2018] ;  /* 0x00201806080b7981 */ /* 0x008ee8000c1e1100 */
        /* <DEDUP_REMOVED lines=48> */
[----:B------:R0:W-:Y:S04]  /*1500*/  STS.U8 [R6+0x11b], R7 ;  /* 0x00011b0706007388 */ /* 0x0001e80000000000 */
[----:B------:R0:W-:Y:S04]  /*1510*/  STS.U8 [R6+0x23b], R11 ;  /* 0x00023b0b06007388 */ /* 0x0001e80000000000 */
        /* <DEDUP_REMOVED lines=12> */
.L_x_14:
[----:B------:R-:W-:Y:S05]  /*15e0*/  BSYNC.RECONVERGENT B1 ;  /* 0x0000000000017941 */ /* 0x000fea0003800200 */
.L_x_13:
        /* <DEDUP_REMOVED lines=66> */
.L_x_16:
[----:B------:R-:W-:Y:S05]  /*1a10*/  BSYNC.RECONVERGENT B1 ;  /* 0x0000000000017941 */ /* 0x000fea0003800200 */
.L_x_15:
        /* <DEDUP_REMOVED lines=20> */
[----:B--2---:R-:W-:Y:S04]  /*1b60*/  STS.U8 [R6+0x287f], R12 ;  /* 0x00287f0c06007388 */ /* 0x004fe80000000000 */
        /* <DEDUP_REMOVED lines=44> */
.L_x_2:
[----:B------:R-:W-:Y:S05]  /*1e30*/  BSYNC.RECONVERGENT B0 ;  /* 0x0000000000007941 */ /* 0x000fea0003800200 */
.L_x_0:
[----:B------:R-:W-:Y:S06]  /*1e40*/  BAR.SYNC.DEFER_BLOCKING 0x0 ;  /* 0x0000000000007b1d */ /* 0x000fec0000010000 */
[----:B------:R-:W-:Y:S05]  /*1e50*/  @!P5 EXIT ;  /* 0x000000000000d94d */ /* 0x000fea0003800000 */
[----:B------:R-:W4:Y:S01]  /*1e60*/  LDC.64 R8, c[0x0][0x390] ;  /* 0x0000e400ff087b82 */ /* 0x000f220000000a00 */
[----:B012---:R-:W-:Y:S02]  /*1e70*/  IMAD R7, R3, 0x24, R2 ;  /* 0x0000002403077824 */ /* 0x007fe400078e0202 */
[----:B---3--:R-:W-:Y:S01]  /*1e80*/  HFMA2 R11, -RZ, RZ, 0, 0 ;  /* 0x00000000ff0b7431 */ /* 0x008fe200000001ff */
[----:B------:R-:W-:Y:S01]  /*1e90*/  UMOV UR4, 0x13 ;  /* 0x0000001300047882 */ /* 0x000fe20000000000 */
[----:B------:R-:W-:Y:S02]  /*1ea0*/  IMAD.U32 R7, R7, 0x8, R6 ;  /* 0x0000000807077824 */ /* 0x000fe400078e0006 */
[----:B----4-:R-:W-:-:S03]  /*1eb0*/  IMAD.WIDE.U32 R8, R0, 0x320, R8 ;  /* 0x0000032000087825 */ /* 0x010fc600078e0008 */
[----:B------:R-:W-:-:S04]  /*1ec0*/  IADD3 R2, P0, PT, R8, 0x50, RZ ;  /* 0x0000005008027810 */ /* 0x000fc80007f1e0ff */
[----:B------:R-:W-:-:S09]  /*1ed0*/  IADD3.X R3, PT, PT, RZ, R9, RZ, P0, !PT ;  /* 0x00000009ff037210 */ /* 0x000fd200007fe4ff */
.L_x_17:
[----:B------:R-:W2:Y:S04]  /*1ee0*/  LDG.E.CONSTANT R26, desc[UR6][R2.64+-0x50] ;  /* 0xffffb006021a7981 */ /* 0x000ea8000c1e9900 */
[----:B------:R-:W3:Y:S04]  /*1ef0*/  LDG.E.CONSTANT R15, desc[UR6][R2.64+-0x4c] ;  /* 0xffffb406020f7981 */ /* 0x000ee8000c1e9900 */
[----:B------:R-:W4:Y:S04]  /*1f00*/  LDG.E.CONSTANT R12, desc[UR6][R2.64+-0x48] ;  /* 0xffffb806020c7981 */ /* 0x000f28000c1e9900 */
[----:B------:R-:W5:Y:S04]  /*1f10*/  LDG.E.CONSTANT R10, desc[UR6][R2.64+-0x44] ;  /* 0xffffbc06020a7981 */ /* 0x000f68000c1e9900 */
        /* <DEDUP_REMOVED lines=8> */
[----:B------:R-:W0:Y:S04]  /*1fa0*/  LDS.U8 R21, [R7+UR4+-0x13] ;  /* 0xffffed0407157984 */ /* 0x000e280008000000 */
[----:B------:R-:W5:Y:S04]  /*1fb0*/  LDG.E.CONSTANT R16, desc[UR6][R2.64+-0x20] ;  /* 0xffffe00602107981 */ /* 0x000f68000c1e9900 */
[----:B------:R-:W1:Y:S04]  /*1fc0*/  LDS.U8 R14, [R7+UR4+-0x12] ;  /* 0xffffee04070e7984 */ /* 0x000e680008000000 */
[----:B------:R-:W5:Y:S04]  /*1fd0*/  LDG.E.CONSTANT R17, desc[UR6][R2.64+-0x1c] ;  /* 0xffffe40602117981 */ /* 0x000f68000c1e9900 */
[----:B------:R-:W5:Y:S04]  /*1fe0*/  LDG.E.CONSTANT R18, desc[UR6][R2.64+-0x18] ;  /* 0xffffe80602127981 */ /* 0x000f68000c1e9900 */
[----:B------:R-:W1:Y:S04]  /*1ff0*/  LDS.U8 R25, [R7+UR4+-0x11] ;  /* 0xffffef0407197984 */ /* 0x000e680008000000 */
[----:B------:R-:W5:Y:S01]  /*2000*/  LDG.E.CONSTANT R19, desc[UR6][R2.64+-0x14] ;  /* 0xffffec0602137981 */ /* 0x000f62000c1e9900 */
[----:B0-----:R-:W-:-:S02]  /*2010*/  I2FP.F32.U32 R21, R21 ;  /* 0x0000001500157245 */ /* 0x001fc40000201000 */
[----:B-1----:R-:W-:Y:S02]  /*2020*/  I2FP.F32.U32 R14, R14 ;  /* 0x0000000e000e7245 */ /* 0x002fe40000201000 */
[----:B------:R-:W-:Y:S01]  /*2030*/  I2FP.F32.U32 R25, R25 ;  /* 0x0000001900197245 */ /* 0x000fe20000201000 */
[----:B--2---:R-:W-:Y:S02]  /*2040*/  FFMA R28, R26, R21, R11 ;  /* 0x000000151a1c7223 */ /* 0x004fe4000000000b */
[----:B------:R-:W0:Y:S04]  /*2050*/  LDS.U8 R26, [R7+UR4+-0x10] ;  /* 0xfffff004071a7984 */ /* 0x000e280008000000 */
[----:B------:R-:W2:Y:S01]  /*2060*/  LDG.E.CONSTANT R21, desc[UR6][R2.64+-0x10] ;  /* 0xfffff00602157981 */ /* 0x000ea2000c1e9900 */
[----:B---3--:R-:W-:-:S03]  /*2070*/  FFMA R11, R15, R14, R28 ;  /* 0x0000000e0f0b7223 */ /* 0x008fc6000000001c */
[----:B------:R-:W3:Y:S04]  /*2080*/  LDG.E.CONSTANT R15, desc[UR6][R2.64+-0xc] ;  /* 0xfffff406020f7981 */ /* 0x000ee8000c1e9900 */
[----:B------:R-:W3:Y:S01]  /*2090*/  LDG.E.CONSTANT R14, desc[UR6][R2.64+-0x8] ;  /* 0xfffff806020e7981 */ /* 0x000ee2000c1e9900 */
[----:B----4-:R-:W-:-:S03]  /*20a0*/  FFMA R25, R12, R25, R11 ;  /* 0x000000190c197223 */ /* 0x010fc6000000000b */
[----:B------:R-:W4:Y:S04]  /*20b0*/  LDG.E.CONSTANT R12, desc[UR6][R2.64+-0x4] ;  /* 0xfffffc06020c7981 */ /* 0x000f28000c1e9900 */
[----:B------:R-:W4:Y:S01]  /*20c0*/  LDG.E.CONSTANT R11, desc[UR6][R2.64] ;  /* 0x00000006020b7981 */ /* 0x000f22000c1e9900 */
[----:B0-----:R-:W-:-:S05]  /*20d0*/  I2FP.F32.U32 R26, R26 ;  /* 0x0000001a001a7245 */ /* 0x001fca0000201000 */
[----:B-----5:R-:W-:Y:S02]  /*20e0*/  FFMA R25, R10, R26, R25 ;  /* 0x0000001a0a197223 */ /* 0x020fe40000000019 */
[----:B------:R-:W5:Y:S04]  /*20f0*/  LDG.E.CONSTANT R10, desc[UR6][R2.64+0x4] ;  /* 0x00000406020a7981 */ /* 0x000f68000c1e9900 */
[----:B------:R-:W0:Y:S02]  /*2100*/  LDS.U8 R26, [R7+UR4+-0xf] ;  /* 0xfffff104071a7984 */ /* 0x000e240008000000 */
[----:B0-----:R-:W-:-:S05]  /*2110*/  I2FP.F32.U32 R26, R26 ;  /* 0x0000001a001a7245 */ /* 0x001fca0000201000 */
[----:B------:R-:W-:Y:S02]  /*2120*/  FFMA R8, R8, R26, R25 ;  /* 0x0000001a08087223 */ /* 0x000fe40000000019 */
[----:B------:R-:W0:Y:S04]  /*2130*/  LDS.U8 R25, [R7+UR4+-0xe] ;  /* 0xfffff20407197984 */ /* 0x000e280008000000 */
[----:B------:R-:W1:Y:S01]  /*2140*/  LDS.U8 R26, [R7+UR4+-0xd] ;  /* 0xfffff304071a7984 */ /* 0x000e620008000000 */
[----:B0-----:R-:W-:Y:S02]  /*2150*/  I2FP.F32.U32 R25, R25 ;  /* 0x0000001900197245 */ /* 0x001fe40000201000 */
[----:B-1----:R-:W-:-:S03]  /*2160*/  I2FP.F32.U32 R26, R26 ;  /* 0x0000001a001a7245 */ /* 0x002fc60000201000 */
[----:B------:R-:W-:Y:S02]  /*2170*/  FFMA R23, R23, R25, R8 ;  /* 0x0000001917177223 */ /* 0x000fe40000000008 */
[----:B------:R-:W0:Y:S02]  /*2180*/  LDS.U8 R25, [R7+UR4+-0xc] ;  /* 0xfffff40407197984 */ /* 0x000e240008000000 */
[----:B------:R-:W-:Y:S02]  /*2190*/  FFMA R27, R24, R26, R23 ;  /* 0x0000001a181b7223 */ /* 0x000fe40000000017 */
[----:B------:R-:W1:Y:S04]  /*21a0*/  LDS.U8 R26, [R7+UR4+-0xb] ;  /* 0xfffff504071a7984 */ /* 0x000e680008000000 */
[----:B------:R-:W5:Y:S04]  /*21b0*/  LDG.E.CONSTANT R8, desc[UR6][R2.64+0x8] ;  /* 0x0000080602087981 */ /* 0x000f68000c1e9900 */
[----:B------:R-:W1:Y:S04]  /*21c0*/  LDS.U8 R23, [R7+UR4+-0xa] ;  /* 0xfffff60407177984 */ /* 0x000e680008000000 */
[----:B------:R-:W1:Y:S01]  /*21d0*/  LDS.U8 R24, [R7+UR4+-0x9] ;  /* 0xfffff70407187984 */ /* 0x000e620008000000 */
[----:B0-----:R-:W-:-:S02]  /*21e0*/  I2FP.F32.U32 R25, R25 ;  /* 0x0000001900197245 */ /* 0x001fc40000201000 */
[----:B-1----:R-:W-:-:S03]  /*21f0*/  I2FP.F32.U32 R26, R26 ;  /* 0x0000001a001a7245 */ /* 0x002fc60000201000 */
[----:B------:R-:W-:Y:S02]  /*2200*/  FFMA R22, R22, R25, R27 ;  /* 0x0000001916167223 */ /* 0x000fe4000000001b */
[----:B------:R-:W0:Y:S02]  /*2210*/  LDS.U8 R25, [R7+UR4+-0x8] ;  /* 0xfffff80407197984 */ /* 0x000e240008000000 */
[----:B------:R-:W-:Y:S02]  /*2220*/  FFMA R26, R13, R26, R22 ;  /* 0x0000001a0d1a7223 */ /* 0x000fe40000000016 */
[----:B------:R-:W5:Y:S01]  /*2230*/  LDG.E.CONSTANT R13, desc[UR6][R2.64+0xc] ;  /* 0x00000c06020d7981 */ /* 0x000f62000c1e9900 */
[----:B------:R-:W-:-:S03]  /*2240*/  I2FP.F32.U32 R23, R23 ;  /* 0x0000001700177245 */ /* 0x000fc60000201000 */
[----:B------:R-:W1:Y:S02]  /*2250*/  LDS.U8 R22, [R7+UR4+-0x7] ;  /* 0xfffff90407167984 */ /* 0x000e640008000000 */
[----:B------:R-:W-:Y:S02]  /*2260*/  FFMA R23, R9, R23, R26 ;  /* 0x0000001709177223 */ /* 0x000fe4000000001a */
[----:B------:R-:W1:Y:S01]  /*2270*/  LDS.U8 R26, [R7+UR4+-0x6] ;  /* 0xfffffa04071a7984 */ /* 0x000e620008000000 */
[----:B------:R-:W-:-:S03]  /*2280*/  I2FP.F32.U32 R24, R24 ;  /* 0x0000001800187245 */ /* 0x000fc60000201000 */
[----:B------:R-:W5:Y:S02]  /*2290*/  LDG.E.CONSTANT R9, desc[UR6][R2.64+0x10] ;  /* 0x0000100602097981 */ /* 0x000f64000c1e9900 */
[----:B------:R-:W-:Y:S02]  /*22a0*/  FFMA R23, R6, R24, R23 ;  /* 0x0000001806177223 */ /* 0x000fe40000000017 */
[----:B------:R-:W1:Y:S04]  /*22b0*/  LDS.U8 R24, [R7+UR4+-0x5] ;  /* 0xfffffb0407187984 */ /* 0x000e680008000000 */
[----:B------:R-:W5:Y:S01]  /*22c0*/  LDG.E.CONSTANT R6, desc[UR6][R2.64+0x14] ;  /* 0x0000140602067981 */ /* 0x000f62000c1e9900 */
[----:B0-----:R-:W-:-:S05]  /*22d0*/  I2FP.F32.U32 R25, R25 ;  /* 0x0000001900197245 */ /* 0x001fca0000201000 */
[----:B------:R-:W-:Y:S02]  /*22e0*/  FFMA R25, R20, R25, R23 ;  /* 0x0000001914197223 */ /* 0x000fe40000000017 */
[----:B------:R-:W0:Y:S04]  /*22f0*/  LDS.U8 R20, [R7+UR4+-0x4] ;  /* 0xfffffc0407147984 */ /* 0x000e280008000000 */
[----:B------:R-:W0:Y:S01]  /*2300*/  LDS.U8 R23, [R7+UR4+-0x3] ;  /* 0xfffffd0407177984 */ /* 0x000e220008000000 */
[----:B-1----:R-:W-:Y:S02]  /*2310*/  I2FP.F32.U32 R22, R22 ;  /* 0x0000001600167245 */ /* 0x002fe40000201000 */
[----:B------:R-:W-:-:S03]  /*2320*/  I2FP.F32.U32 R26, R26 ;  /* 0x0000001a001a7245 */ /* 0x000fc60000201000 */
[----:B------:R-:W-:Y:S02]  /*2330*/  FFMA R28, R16, R22, R25 ;  /* 0x00000016101c7223 */ /* 0x000fe40000000019 */
[----:B------:R-:W1:Y:S04]  /*2340*/  LDS.U8 R22, [R7+UR4+-0x2] ;  /* 0xfffffe0407167984 */ /* 0x000e680008000000 */
[----:B------:R-:W5:Y:S01]  /*2350*/  LDG.E.CONSTANT R16, desc[UR6][R2.64+0x18] ;  /* 0x0000180602107981 */ /* 0x000f62000c1e9900 */
[----:B------:R-:W-:Y:S01]  /*2360*/  FFMA R27, R17, R26, R28 ;  /* 0x0000001a111b7223 */ /* 0x000fe2000000001c */
[----:B------:R-:W-:Y:S02]  /*2370*/  I2FP.F32.U32 R24, R24 ;  /* 0x0000001800187245 */ /* 0x000fe40000201000 */
[----:B------:R-:W2:Y:S04]  /*2380*/  LDS.U8 R25, [R7+UR4+-0x1] ;  /* 0xffffff0407197984 */ /* 0x000ea80008000000 */
[----:B------:R-:W5:Y:S01]  /*2390*/  LDG.E.CONSTANT R17, desc[UR6][R2.64+0x1c] ;  /* 0x00001c0602117981 */ /* 0x000f62000c1e9900 */
[----:B------:R-:W-:-:S03]  /*23a0*/  FFMA R26, R18, R24, R27 ;  /* 0x00000018121a7223 */ /* 0x000fc6000000001b */
[----:B------:R-:W3:Y:S04]  /*23b0*/  LDS.U8 R24, [R7+UR4] ;  /* 0x0000000407187984 */ /* 0x000ee80008000000 */
[----:B------:R-:W5:Y:S01]  /*23c0*/  LDG.E.CONSTANT R18, desc[UR6][R2.64+0x20] ;  /* 0x0000200602127981 */ /* 0x000f62000c1e9900 */
[----:B0-----:R-:W-:-:S05]  /*23d0*/  I2FP.F32.U32 R20, R20 ;  /* 0x0000001400147245 */ /* 0x001fca0000201000 */
[----:B------:R-:W-:Y:S02]  /*23e0*/  FFMA R26, R19, R20, R26 ;  /* 0x00000014131a7223 */ /* 0x000fe4000000001a */
[----:B------:R-:W0:Y:S04]  /*23f0*/  LDS.U8 R20, [R7+UR4+0x1] ;  /* 0x0000010407147984 */ /* 0x000e280008000000 */
[----:B------:R-:W5:Y:S01]  /*2400*/  LDG.E.CONSTANT R19, desc[UR6][R2.64+0x24] ;  /* 0x0000240602137981 */ /* 0x000f62000c1e9900 */
[----:B------:R-:W-:Y:S02]  /*2410*/  I2FP.F32.U32 R23, R23 ;  /* 0x0000001700177245 */ /* 0x000fe40000201000 */
[----:B-1----:R-:W-:-:S03]  /*2420*/  I2FP.F32.U32 R22, R22 ;  /* 0x0000001600167245 */ /* 0x002fc60000201000 */
[----:B--2---:R-:W-:Y:S02]  /*2430*/  FFMA R26, R21, R23, R26 ;  /* 0x00000017151a7223 */ /* 0x004fe4000000001a */
[----:B------:R-:W1:Y:S04]  /*2440*/  LDS.U8 R21, [R7+UR4+0x2] ;  /* 0x0000020407157984 */ /* 0x000e680008000000 */
[----:B------:R-:W2:Y:S01]  /*2450*/  LDG.E.CONSTANT R23, desc[UR6][R2.64+0x28] ;  /* 0x0000280602177981 */ /* 0x000ea2000c1e9900 */
[----:B------:R-:W-:Y:S01]  /*2460*/  I2FP.F32.U32 R25, R25 ;  /* 0x0000001900197245 */ /* 0x000fe20000201000 */
[----:B---3--:R-:W-:Y:S02]  /*2470*/  FFMA R27, R15, R22, R26 ;  /* 0x000000160f1b7223 */ /* 0x008fe4000000001a */
[----:B------:R-:W3:Y:S02]  /*2480*/  LDG.E.CONSTANT R15, desc[UR6][R2.64+0x2c] ;  /* 0x00002c06020f7981 */ /* 0x000ee4000c1e9900 */
[----:B------:R-:W-:-:S02]  /*2490*/  FFMA R25, R14, R25, R27 ;  /* 0x000000190e197223 */ /* 0x000fc4000000001b */
[----:B------:R-:W3:Y:S01]  /*24a0*/  LDG.E.CONSTANT R14, desc[UR6][R2.64+0x30] ;  /* 0x00003006020e7981 */ /* 0x000ee2000c1e9900 */
[----:B------:R-:W-:-:S03]  /*24b0*/  I2FP.F32.U32 R24, R24 ;  /* 0x0000001800187245 */ /* 0x000fc60000201000 */
[----:B------:R-:W3:Y:S02]  /*24c0*/  LDG.E.CONSTANT R22, desc[UR6][R2.64+0x34] ;  /* 0x0000340602167981 */ /* 0x000ee4000c1e9900 */
[----:B----4-:R-:W-:Y:S02]  /*24d0*/  FFMA R24, R12, R24, R25 ;  /* 0x000000180c187223 */ /* 0x010fe40000000019 */
[----:B------:R-:W4:Y:S01]  /*24e0*/  LDG.E.CONSTANT R12, desc[UR6][R2.64+0x38] ;  /* 0x00003806020c7981 */ /* 0x000f22000c1e9900 */
[----:B0-----:R-:W-:-:S03]  /*24f0*/  I2FP.F32.U32 R25, R20 ;  /* 0x0000001400197245 */ /* 0x001fc60000201000 */
[----:B------:R-:W4:Y:S02]  /*2500*/  LDG.E.CONSTANT R20, desc[UR6][R2.64+0x3c] ;  /* 0x00003c0602147981 */ /* 0x000f24000c1e9900 */
[----:B------:R-:W-:Y:S02]  /*2510*/  FFMA R25, R11, R25, R24 ;  /* 0x000000190b197223 */ /* 0x000fe40000000018 */
[----:B------:R-:W4:Y:S04]  /*2520*/  LDG.E.CONSTANT R24, desc[UR6][R2.64+0x40] ;  /* 0x0000400602187981 */ /* 0x000f28000c1e9900 */
[----:B------:R-:W4:Y:S04]  /*2530*/  LDG.E.CONSTANT R11, desc[UR6][R2.64+0x44] ;  /* 0x00004406020b7981 */ /* 0x000f28000c1e9900 */
[----:B------:R-:W-:Y:S01]  /*2540*/  LDS.U8 R27, [R7+UR4+0x5] ;  /* 0x00000504071b7984 */ /* 0x000fe20008000000 */
[----:B-1----:R-:W-:-:S03]  /*2550*/  I2FP.F32.U32 R26, R21 ;  /* 0x00000015001a7245 */ /* 0x002fc60000201000 */
[----:B------:R-:W4:Y:S02]  /*2560*/  LDG.E.CONSTANT R21, desc[UR6][R2.64+0x48] ;  /* 0x0000480602157981 */ /* 0x000f24000c1e9900 */
[----:B-----5:R-:W-:Y:S02]  /*2570*/  FFMA R25, R10, R26, R25 ;  /* 0x0000001a0a197223 */ /* 0x020fe40000000019 */
[----:B------:R0:W5:Y:S04]  /*2580*/  LDG.E.CONSTANT R10, desc[UR6][R2.64+0x4c] ;  /* 0x00004c06020a7981 */ /* 0x000168000c1e9900 */
[----:B------:R-:W1:Y:S02]  /*2590*/  LDS.U8 R26, [R7+UR4+0x3] ;  /* 0x00000304071a7984 */ /* 0x000e640008000000 */
[----:B-1----:R-:W-:-:S05]  /*25a0*/  I2FP.F32.U32 R26, R26 ;  /* 0x0000001a001a7245 */ /* 0x002fca0000201000 */
[----:B------:R-:W-:Y:S02]  /*25b0*/  FFMA R8, R8, R26, R25 ;  /* 0x0000001a08087223 */ /* 0x000fe40000000019 */
[----:B------:R-:W1:Y:S01]  /*25c0*/  LDS.U8 R25, [R7+UR4+0x4] ;  /* 0x0000040407197984 */ /* 0x000e620008000000 */
[----:B------:R-:W-:Y:S02]  /*25d0*/  I2FP.F32.U32 R27, R27 ;  /* 0x0000001b001b7245 */ /* 0x000fe40000201000 */
[----:B-1----:R-:W-:-:S05]  /*25e0*/  I2FP.F32.U32 R25, R25 ;  /* 0x0000001900197245 */ /* 0x002fca0000201000 */
[----:B------:R-:W-:Y:S02]  /*25f0*/  FFMA R26, R13, R25, R8 ;  /* 0x000000190d1a7223 */ /* 0x000fe40000000008 */
[----:B------:R-:W1:Y:S04]  /*2600*/  LDS.U8 R13, [R7+UR4+0x6] ;  /* 0x00000604070d7984 */ /* 0x000e680008000000 */
[----:B------:R-:W0:Y:S01]  /*2610*/  LDS.U8 R8, [R7+UR4+0x7] ;  /* 0x0000070407087984 */ /* 0x000e220008000000 */
[----:B------:R-:W-:-:S03]  /*2620*/  FFMA R27, R9, R27, R26 ;  /* 0x0000001b091b7223 */ /* 0x000fc6000000001a */
[----:B------:R-:W0:Y:S04]  /*2630*/  LDS.U8 R9, [R7+UR4+0x8] ;  /* 0x0000080407097984 */ /* 0x000e280008000000 */
[----:B------:R-:W0:Y:S01]  /*2640*/  LDS.U8 R25, [R7+UR4+0x9] ;  /* 0x0000090407197984 */ /* 0x000e220008000000 */
[----:B-1----:R-:W-:-:S05]  /*2650*/  I2FP.F32.U32 R13, R13 ;  /* 0x0000000d000d7245 */ /* 0x002fca0000201000 */
[----:B------:R-:W-:Y:S02]  /*2660*/  FFMA R27, R6, R13, R27 ;  /* 0x0000000d061b7223 */ /* 0x000fe4000000001b */
[----:B------:R-:W1:Y:S04]  /*2670*/  LDS.U8 R13, [R7+UR4+0xa] ;  /* 0x00000a04070d7984 */ /* 0x000e680008000000 */
[----:B------:R-:W1:Y:S01]  /*2680*/  LDS.U8 R6, [R7+UR4+0xb] ;  /* 0x00000b0407067984 */ /* 0x000e620008000000 */
[----:B0-----:R-:W-:Y:S02]  /*2690*/  I2FP.F32.U32 R8, R8 ;  /* 0x0000000800087245 */ /* 0x001fe40000201000 */
[----:B------:R-:W-:-:S03]  /*26a0*/  I2FP.F32.U32 R9, R9 ;  /* 0x0000000900097245 */ /* 0x000fc60000201000 */
[----:B------:R-:W-:Y:S02]  /*26b0*/  FFMA R16, R16, R8, R27 ;  /* 0x0000000810107223 */ /* 0x000fe4000000001b */
[----:B------:R-:W0:Y:S02]  /*26c0*/  LDS.U8 R8, [R7+UR4+0xc] ;  /* 0x00000c0407087984 */ /* 0x000e240008000000 */
[----:B------:R-:W-:Y:S02]  /*26d0*/  FFMA R17, R17, R9, R16 ;  /* 0x0000000911117223 */ /* 0x000fe40000000010 */
[----:B------:R-:W0:Y:S01]  /*26e0*/  LDS.U8 R9, [R7+UR4+0xd] ;  /* 0x00000d0407097984 */ /* 0x000e220008000000 */
[----:B------:R-:W-:-:S03]  /*26f0*/  I2FP.F32.U32 R25, R25 ;  /* 0x0000001900197245 */ /* 0x000fc60000201000 */
[----:B------:R-:W3:Y:S02]  /*2700*/  LDS.U8 R16, [R7+UR4+0xe] ;  /* 0x00000e0407107984 */ /* 0x000ee40008000000 */
[----:B------:R-:W-:Y:S02]  /*2710*/  FFMA R18, R18, R25, R17 ;  /* 0x0000001912127223 */ /* 0x000fe40000000011 */
[----:B------:R-:W3:Y:S01]  /*2720*/  LDS.U8 R17, [R7+UR4+0xf] ;  /* 0x00000f0407117984 */ /* 0x000ee20008000000 */
[----:B-1----:R-:W-:-:S03]  /*2730*/  I2FP.F32.U32 R25, R13 ;  /* 0x0000000d00197245 */ /* 0x002fc60000201000 */
[----:B------:R-:W1:Y:S02]  /*2740*/  LDS.U8 R13, [R7+UR4+0x10] ;  /* 0x00001004070d7984 */ /* 0x000e640008000000 */
[----:B------:R-:W-:Y:S02]  /*2750*/  FFMA R26, R19, R25, R18 ;  /* 0x00000019131a7223 */ /* 0x000fe40000000012 */
[----:B------:R-:W1:Y:S01]  /*2760*/  LDS.U8 R19, [R7+UR4+0x11] ;  /* 0x0000110407137984 */ /* 0x000e620008000000 */
[----:B------:R-:W-:-:S03]  /*2770*/  I2FP.F32.U32 R25, R6 ;  /* 0x0000000600197245 */ /* 0x000fc60000201000 */
[----:B------:R-:W1:Y:S04]  /*2780*/  LDS.U8 R18, [R7+UR4+0x12] ;  /* 0x0000120407127984 */ /* 0x000e680008000000 */
[----:B------:R-:W5:Y:S01]  /*2790*/  LDS.U8 R6, [R7+UR4+0x13] ;  /* 0x0000130407067984 */ /* 0x000f620008000000 */
[----:B--2---:R-:W-:-:S03]  /*27a0*/  FFMA R26, R23, R25, R26 ;  /* 0x00000019171a7223 */ /* 0x004fc6000000001a */
[----:B------:R-:W2:Y:S01]  /*27b0*/  LDS.U8 R23, [R7+UR4+0x14] ;  /* 0x0000140407177984 */ /* 0x000ea20008000000 */
[----:B0-----:R-:W-:Y:S02]  /*27c0*/  I2FP.F32.U32 R8, R8 ;  /* 0x0000000800087245 */ /* 0x001fe40000201000 */
[----:B------:R-:W-:-:S03]  /*27d0*/  I2FP.F32.U32 R9, R9 ;  /* 0x0000000900097245 */ /* 0x000fc60000201000 */
[----:B---3--:R-:W-:Y:S01]  /*27e0*/  FFMA R15, R15, R8, R26 ;  /* 0x000000080f0f7223 */ /* 0x008fe2000000001a */
[----:B------:R-:W-:-:S03]  /*27f0*/  I2FP.F32.U32 R16, R16 ;  /* 0x0000001000107245 */ /* 0x000fc60000201000 */
[----:B------:R-:W-:Y:S01]  /*2800*/  FFMA R9, R14, R9, R15 ;  /* 0x000000090e097223 */ /* 0x000fe2000000000f */
[----:B------:R-:W-:-:S03]  /*2810*/  I2FP.F32.U32 R17, R17 ;  /* 0x0000001100117245 */ /* 0x000fc60000201000 */
[----:B------:R-:W-:-:S04]  /*2820*/  FFMA R9, R22, R16, R9 ;  /* 0x0000001016097223 */ /* 0x000fc80000000009 */
[----:B----4-:R-:W-:Y:S01]  /*2830*/  FFMA R9, R12, R17, R9 ;  /* 0x000000110c097223 */ /* 0x010fe20000000009 */
[----:B-1----:R-:W-:Y:S01]  /*2840*/  I2FP.F32.U32 R13, R13 ;  /* 0x0000000d000d7245 */ /* 0x002fe20000201000 */
[----:B------:R-:W-:Y:S01]  /*2850*/  UIADD3 UR4, UPT, UPT, UR4, 0x120, URZ ;  /* 0x0000012004047890 */ /* 0x000fe2000fffe0ff */
[----:B------:R-:W-:-:S03]  /*2860*/  I2FP.F32.U32 R19, R19 ;  /* 0x0000001300137245 */ /* 0x000fc60000201000 */
[----:B------:R-:W-:Y:S01]  /*2870*/  FFMA R9, R20, R13, R9 ;  /* 0x0000000d14097223 */ /* 0x000fe20000000009 */
[----:B------:R-:W-:Y:S01]  /*2880*/  UISETP.NE.AND UP0, UPT, UR4, 0x5b3, UPT ;  /* 0x000005b30400788c */ /* 0x000fe2000bf05270 */
[----:B------:R-:W-:Y:S02]  /*2890*/  I2FP.F32.U32 R18, R18 ;  /* 0x0000001200127245 */ /* 0x000fe40000201000 */
[----:B------:R-:W-:Y:S01]  /*28a0*/  FFMA R24, R24, R19, R9 ;  /* 0x0000001318187223 */ /* 0x000fe20000000009 */
[----:B-----5:R-:W-:-:S03]  /*28b0*/  I2FP.F32.U32 R6, R6 ;  /* 0x0000000600067245 */ /* 0x020fc60000201000 */
[----:B------:R-:W-:Y:S01]  /*28c0*/  FFMA R18, R11, R18, R24 ;  /* 0x000000120b127223 */ /* 0x000fe20000000018 */
[----:B------:R-:W-:-:S03]  /*28d0*/  IADD3 R2, P0, PT, R2, 0xa0, RZ ;  /* 0x000000a002027810 */ /* 0x000fc60007f1e0ff */
[----:B------:R-:W-:Y:S01]  /*28e0*/  FFMA R21, R21, R6, R18 ;  /* 0x0000000615157223 */ /* 0x000fe20000000012 */
[----:B--2---:R-:W-:Y:S01]  /*28f0*/  I2FP.F32.U32 R23, R23 ;  /* 0x0000001700177245 */ /* 0x004fe20000201000 */
[----:B------:R-:W-:-:S04]  /*2900*/  IMAD.X R3, RZ, RZ, R3, P0 ;  /* 0x000000ffff037224 */ /* 0x000fc800000e0603 */
[----:B------:R-:W-:Y:S01]  /*2910*/  FFMA R11, R10, R23, R21 ;  /* 0x000000170a0b7223 */ /* 0x000fe20000000015 */
[----:B------:R-:W-:Y:S06]  /*2920*/  BRA.U UP0, `(.L_x_17) ;  /* 0xfffffff5006c7547 */ /* 0x000fec000b83ffff */
[----:B------:R-:W0:Y:S01]  /*2930*/  LDC.64 R2, c[0x0][0x388] ;  /* 0x0000e200ff027b82 */ /* 0x000e220000000a00 */
[----:B------:R-:W-:-:S04]  /*2940*/  IMAD R5, R0, 0xfe010, R5 ;  /* 0x000fe01000057824 */ /* 0x000fc800078e0205 */
[----:B------:R-:W-:-:S04]  /*2950*/  IMAD R5, R4, 0x3fc, R5 ;  /* 0x000003fc04057824 */ /* 0x000fc800078e0205 */
[----:B0-----:R-:W-:-:S05]  /*2960*/  IMAD.WIDE R2, R5, 0x4, R2 ;  /* 0x0000000405027825 */ /* 0x001fca00078e0202 */
[----:B------:R-:W-:Y:S01]  /*2970*/  STG.E desc[UR6][R2.64], R11 ;  /* 0x0000000b02007986 */ /* 0x000fe2000c101906 */
[----:B------:R-:W-:Y:S05]  /*2980*/  EXIT ;  /* 0x000000000000794d */ /* 0x000fea0003800000 */
.L_x_18:
[----:B------:R-:W-:-:S00]  /*2990*/  BRA `(.L_x_18) ;  /* 0xfffffffc00fc7947 */ /* 0x000fc0000383ffff */
[----:B------:R-:W-:-:S00]  /*29a0*/  NOP ;  /* 0x0000000000007918 */ /* 0x000fc00000000000 */
        /* <DEDUP_REMOVED lines=13> */
.L_x_19:


//--------------------- .nv.shared._Z8ConvolvePhPfPKf --------------------------
	.section	.nv.shared._Z8ConvolvePhPfPKf,"aw",@nobits
	.sectionflags	@""
.nv.shared._Z8ConvolvePhPfPKf:
	.zero		11392


//--------------------- .nv.shared.reserved.0     --------------------------
	.section	.nv.shared.reserved.0,"aw",@nobits
	.weak		__nv_reservedSMEM_offset_0_alias
	.size		__nv_reservedSMEM_offset_0_alias, 0, 64
	.other		__nv_reservedSMEM_offset_0_alias,@"STO_CUDA_RESERVED_SHARED STV_DEFAULT"
__nv_reservedSMEM_offset_0_alias:
	.zero		0
	.zero		64


//--------------------- .nv.constant0._Z8ConvolvePhPfPKf --------------------------
	.section	.nv.constant0._Z8ConvolvePhPfPKf,"a",@progbits
	.sectionflags	@""
	.align	4
.nv.constant0._Z8ConvolvePhPfPKf:
	.zero		920


//--------------------- SYMBOLS --------------------------

	.type		.nv.reservedSmem.offset0,@object
	.size		.nv.reservedSmem.offset0,0x4
	.type		.nv.reservedSmem.cap,@object
	.size		.nv.reservedSmem.cap,0x4
